	.target	sm_100a

	.elftype	@"ET_EXEC"


//--------------------- .note.nv.tkinfo           --------------------------
	.section	.note.nv.tkinfo,"",@"SHT_NOTE"
	.sectionflags	@"SHF_NOTE_NV_TKINFO"
	.tkinfo
        /*0018*/ 	.word	0x00000002
        /*0030*/ 	.string	""
        /*0030*/ 	.string	"ptxas"
        /*0030*/ 	.string	"Cuda compilation tools, release 13.0, V13.0.88"
        /*0030*/ 	.string	"Build cuda_13.0.r13.0/compiler.36424714_0"
        /*0030*/ 	.string	"-arch sm_100a -m 64 "



//--------------------- .note.nv.cuinfo           --------------------------
	.section	.note.nv.cuinfo,"",@"SHT_NOTE"
	.sectionflags	@"SHF_NOTE_NV_CUINFO"
        /*0018*/ 	.short	0x0002
        /*001a*/ 	.short	0x0064
        /*001c*/ 	.short	0x0082
	.zero		2


//--------------------- .nv.info                  --------------------------
	.section	.nv.info,"",@"SHT_CUDA_INFO"
	.align	4


	//----- nvinfo : EIATTR_REGCOUNT
	.align		4
        /*0000*/ 	.byte	0x04, 0x2f
        /*0002*/ 	.short	(.L_20 - .L_19)
	.align		4
.L_19:
        /*0004*/ 	.word	index@(_ZN7cutlass13device_kernelINS_4gemm6kernel13GemmUniversalIN4cute5tupleIJiiiiEEENS1_10collective13CollectiveMmaINS1_35MainloopSm100TmaUmmaWarpSpecializedILi3ELi2ELi2ENS5_IJNS4_1CILi1EEESB_SB_EEEEENS5_IJNSA_ILi128EEENSA_ILi256EEESE_EEENS_12float_e4m3_tENS5_IJlSB_lEEESH_SI_NS4_8TiledMMAINS4_8MMA_AtomIJNS4_10MMA_TraitsINS4_19SM100_MMA_F8F6F4_SSEJSH_SH_fSE_SF_NS4_17integral_constantINS4_4UMMA5MajorELSP_0EEESQ_NSN_INSO_7ScaleInELSR_0EEESS_EEEEEENS4_6LayoutISC_NS5_IJNSA_ILi0EEESW_SW_EEEEENS5_IJNS4_10UnderscoreESZ_SZ_EEEEENS4_13SM90_TMA_LOADENS4_14ComposedLayoutINS4_7SwizzleILi3ELi4ELi3EEENS4_18smem_ptr_flag_bitsILi8EEENSV_INS5_IJNSA_ILi8EEESE_EEENS5_IJSE_SB_EEEEEEEvNS4_8identityES12_S1C_vS1D_EENS_8epilogue10collective18CollectiveEpilogueINS1F_23Sm100TmaWarpSpecializedILi4ELi2ELi64ELb0ELb0EEEJSG_NS5_IJNSV_ISE_SB_EENSV_INSA_ILi64EEESB_EEEEESH_SI_SH_SI_NS1F_6fusion15FusionCallbacksIS1J_NS1O_17LinearCombinationISH_fSH_fLNS_15FloatRoundStyleE2EEESG_S1N_JEEENS4_5SM1004TMEM4LOAD26SM100_TMEM_LOAD_32dp32b64xES12_NS13_INS14_ILi2ELi4ELi3EEES17_NSV_INS5_IJS18_S1L_EEENS5_IJS1L_SB_EEEEEEENS4_39AutoVectorizingCopyWithAssumedAlignmentILi128EEENS4_14SM90_TMA_STOREES22_S24_S24_EEEvvEEEEvNT_6ParamsE)
        /*0008*/ 	.word	0x000000e0


	//----- nvinfo : EIATTR_FRAME_SIZE
	.align		4
.L_20:
        /*000c*/ 	.byte	0x04, 0x11
        /*000e*/ 	.short	(.L_22 - .L_21)
	.align		4
.L_21:
        /*0010*/ 	.word	index@($__internal_2_$__cuda_sm10x_tcgen05_guardrail_trap_unallocated_columns_being_dealloced)
        /*0014*/ 	.word	0x00000000


	//----- nvinfo : EIATTR_FRAME_SIZE
	.align		4
.L_22:
        /*0018*/ 	.byte	0x04, 0x11
        /*001a*/ 	.short	(.L_24 - .L_23)
	.align		4
.L_23:
        /*001c*/ 	.word	index@($__internal_1_$__cuda_sm10x_tcgen05_guardrail_trap_phase_invalid_during_alloc)
        /*0020*/ 	.word	0x00000000


	//----- nvinfo : EIATTR_FRAME_SIZE
	.align		4
.L_24:
        /*0024*/ 	.byte	0x04, 0x11
        /*0026*/ 	.short	(.L_26 - .L_25)
	.align		4
.L_25:
        /*0028*/ 	.word	index@($__internal_0_$__cuda_sm10x_tcgen05_guardrail_trap_col_being_dealloced_not_returned_by_alloc)
        /*002c*/ 	.word	0x00000000


	//----- nvinfo : EIATTR_FRAME_SIZE
	.align		4
.L_26:
        /*0030*/ 	.byte	0x04, 0x11
        /*0032*/ 	.short	(.L_28 - .L_27)
	.align		4
.L_27:
        /*0034*/ 	.word	index@(_ZN7cutlass13device_kernelINS_4gemm6kernel13GemmUniversalIN4cute5tupleIJiiiiEEENS1_10collective13CollectiveMmaINS1_35MainloopSm100TmaUmmaWarpSpecializedILi3ELi2ELi2ENS5_IJNS4_1CILi1EEESB_SB_EEEEENS5_IJNSA_ILi128EEENSA_ILi256EEESE_EEENS_12float_e4m3_tENS5_IJlSB_lEEESH_SI_NS4_8TiledMMAINS4_8MMA_AtomIJNS4_10MMA_TraitsINS4_19SM100_MMA_F8F6F4_SSEJSH_SH_fSE_SF_NS4_17integral_constantINS4_4UMMA5MajorELSP_0EEESQ_NSN_INSO_7ScaleInELSR_0EEESS_EEEEEENS4_6LayoutISC_NS5_IJNSA_ILi0EEESW_SW_EEEEENS5_IJNS4_10UnderscoreESZ_SZ_EEEEENS4_13SM90_TMA_LOADENS4_14ComposedLayoutINS4_7SwizzleILi3ELi4ELi3EEENS4_18smem_ptr_flag_bitsILi8EEENSV_INS5_IJNSA_ILi8EEESE_EEENS5_IJSE_SB_EEEEEEEvNS4_8identityES12_S1C_vS1D_EENS_8epilogue10collective18CollectiveEpilogueINS1F_23Sm100TmaWarpSpecializedILi4ELi2ELi64ELb0ELb0EEEJSG_NS5_IJNSV_ISE_SB_EENSV_INSA_ILi64EEESB_EEEEESH_SI_SH_SI_NS1F_6fusion15FusionCallbacksIS1J_NS1O_17LinearCombinationISH_fSH_fLNS_15FloatRoundStyleE2EEESG_S1N_JEEENS4_5SM1004TMEM4LOAD26SM100_TMEM_LOAD_32dp32b64xES12_NS13_INS14_ILi2ELi4ELi3EEES17_NSV_INS5_IJS18_S1L_EEENS5_IJS1L_SB_EEEEEEENS4_39AutoVectorizingCopyWithAssumedAlignmentILi128EEENS4_14SM90_TMA_STOREES22_S24_S24_EEEvvEEEEvNT_6ParamsE)
        /*0038*/ 	.word	0x00000000


	//----- nvinfo : EIATTR_MIN_STACK_SIZE
	.align		4
.L_28:
        /*003c*/ 	.byte	0x04, 0x12
        /*003e*/ 	.short	(.L_30 - .L_29)
	.align		4
.L_29:
        /*0040*/ 	.word	index@(_ZN7cutlass13device_kernelINS_4gemm6kernel13GemmUniversalIN4cute5tupleIJiiiiEEENS1_10collective13CollectiveMmaINS1_35MainloopSm100TmaUmmaWarpSpecializedILi3ELi2ELi2ENS5_IJNS4_1CILi1EEESB_SB_EEEEENS5_IJNSA_ILi128EEENSA_ILi256EEESE_EEENS_12float_e4m3_tENS5_IJlSB_lEEESH_SI_NS4_8TiledMMAINS4_8MMA_AtomIJNS4_10MMA_TraitsINS4_19SM100_MMA_F8F6F4_SSEJSH_SH_fSE_SF_NS4_17integral_constantINS4_4UMMA5MajorELSP_0EEESQ_NSN_INSO_7ScaleInELSR_0EEESS_EEEEEENS4_6LayoutISC_NS5_IJNSA_ILi0EEESW_SW_EEEEENS5_IJNS4_10UnderscoreESZ_SZ_EEEEENS4_13SM90_TMA_LOADENS4_14ComposedLayoutINS4_7SwizzleILi3ELi4ELi3EEENS4_18smem_ptr_flag_bitsILi8EEENSV_INS5_IJNSA_ILi8EEESE_EEENS5_IJSE_SB_EEEEEEEvNS4_8identityES12_S1C_vS1D_EENS_8epilogue10collective18CollectiveEpilogueINS1F_23Sm100TmaWarpSpecializedILi4ELi2ELi64ELb0ELb0EEEJSG_NS5_IJNSV_ISE_SB_EENSV_INSA_ILi64EEESB_EEEEESH_SI_SH_SI_NS1F_6fusion15FusionCallbacksIS1J_NS1O_17LinearCombinationISH_fSH_fLNS_15FloatRoundStyleE2EEESG_S1N_JEEENS4_5SM1004TMEM4LOAD26SM100_TMEM_LOAD_32dp32b64xES12_NS13_INS14_ILi2ELi4ELi3EEES17_NSV_INS5_IJS18_S1L_EEENS5_IJS1L_SB_EEEEEEENS4_39AutoVectorizingCopyWithAssumedAlignmentILi128EEENS4_14SM90_TMA_STOREES22_S24_S24_EEEvvEEEEvNT_6ParamsE)
        /*0044*/ 	.word	0x00000000
.L_30:


//--------------------- .nv.compat                --------------------------
	.section	.nv.compat,"",@"SHT_CUDA_COMPAT_INFO"
	.align	4
        /*0000*/ 	.byte	0x02, 0x09, 0x01, 0x00, 0x02, 0x02, 0x02, 0x00, 0x02, 0x05, 0x05, 0x00, 0x03, 0x07, 0x01, 0x01
        /*0010*/ 	.byte	0x02, 0x03, 0x01, 0x00, 0x02, 0x06, 0x01, 0x00, 0x04, 0x0b, 0x08, 0x00, 0x09, 0x00, 0x00, 0x00
        /*0020*/ 	.byte	0x00, 0x00, 0x00, 0x00


//--------------------- .nv.info._ZN7cutlass13device_kernelINS_4gemm6kernel13GemmUniversalIN4cute5tupleIJiiiiEEENS1_10collective13CollectiveMmaINS1_35MainloopSm100TmaUmmaWarpSpecializedILi3ELi2ELi2ENS5_IJNS4_1CILi1EEESB_SB_EEEEENS5_IJNSA_ILi128EEENSA_ILi256EEESE_EEENS_12float_e4m3_tENS5_IJlSB_lEEESH_SI_NS4_8TiledMMAINS4_8MMA_AtomIJNS4_10MMA_TraitsINS4_19SM100_MMA_F8F6F4_SSEJSH_SH_fSE_SF_NS4_17integral_constantINS4_4UMMA5MajorELSP_0EEESQ_NSN_INSO_7ScaleInELSR_0EEESS_EEEEEENS4_6LayoutISC_NS5_IJNSA_ILi0EEESW_SW_EEEEENS5_IJNS4_10UnderscoreESZ_SZ_EEEEENS4_13SM90_TMA_LOADENS4_14ComposedLayoutINS4_7SwizzleILi3ELi4ELi3EEENS4_18smem_ptr_flag_bitsILi8EEENSV_INS5_IJNSA_ILi8EEESE_EEENS5_IJSE_SB_EEEEEEEvNS4_8identityES12_S1C_vS1D_EENS_8epilogue10collective18CollectiveEpilogueINS1F_23Sm100TmaWarpSpecializedILi4ELi2ELi64ELb0ELb0EEEJSG_NS5_IJNSV_ISE_SB_EENSV_INSA_ILi64EEESB_EEEEESH_SI_SH_SI_NS1F_6fusion15FusionCallbacksIS1J_NS1O_17LinearCombinationISH_fSH_fLNS_15FloatRoundStyleE2EEESG_S1N_JEEENS4_5SM1004TMEM4LOAD26SM100_TMEM_LOAD_32dp32b64xES12_NS13_INS14_ILi2ELi4ELi3EEES17_NSV_INS5_IJS18_S1L_EEENS5_IJS1L_SB_EEEEEEENS4_39AutoVectorizingCopyWithAssumedAlignmentILi128EEENS4_14SM90_TMA_STOREES22_S24_S24_EEEvvEEEEvNT_6ParamsE --------------------------
	.section	.nv.info._ZN7cutlass13device_kernelINS_4gemm6kernel13GemmUniversalIN4cute5tupleIJiiiiEEENS1_10collective13CollectiveMmaINS1_35MainloopSm100TmaUmmaWarpSpecializedILi3ELi2ELi2ENS5_IJNS4_1CILi1EEESB_SB_EEEEENS5_IJNSA_ILi128EEENSA_ILi256EEESE_EEENS_12float_e4m3_tENS5_IJlSB_lEEESH_SI_NS4_8TiledMMAINS4_8MMA_AtomIJNS4_10MMA_TraitsINS4_19SM100_MMA_F8F6F4_SSEJSH_SH_fSE_SF_NS4_17integral_constantINS4_4UMMA5MajorELSP_0EEESQ_NSN_INSO_7ScaleInELSR_0EEESS_EEEEEENS4_6LayoutISC_NS5_IJNSA_ILi0EEESW_SW_EEEEENS5_IJNS4_10UnderscoreESZ_SZ_EEEEENS4_13SM90_TMA_LOADENS4_14ComposedLayoutINS4_7SwizzleILi3ELi4ELi3EEENS4_18smem_ptr_flag_bitsILi8EEENSV_INS5_IJNSA_ILi8EEESE_EEENS5_IJSE_SB_EEEEEEEvNS4_8identityES12_S1C_vS1D_EENS_8epilogue10collective18CollectiveEpilogueINS1F_23Sm100TmaWarpSpecializedILi4ELi2ELi64ELb0ELb0EEEJSG_NS5_IJNSV_ISE_SB_EENSV_INSA_ILi64EEESB_EEEEESH_SI_SH_SI_NS1F_6fusion15FusionCallbacksIS1J_NS1O_17LinearCombinationISH_fSH_fLNS_15FloatRoundStyleE2EEESG_S1N_JEEENS4_5SM1004TMEM4LOAD26SM100_TMEM_LOAD_32dp32b64xES12_NS13_INS14_ILi2ELi4ELi3EEES17_NSV_INS5_IJS18_S1L_EEENS5_IJS1L_SB_EEEEEEENS4_39AutoVectorizingCopyWithAssumedAlignmentILi128EEENS4_14SM90_TMA_STOREES22_S24_S24_EEEvvEEEEvNT_6ParamsE,"",@"SHT_CUDA_INFO"
	.sectionflags	@""
	.align	4


	//----- nvinfo : EIATTR_CUDA_API_VERSION
	.align		4
        /*0000*/ 	.byte	0x04, 0x37
        /*0002*/ 	.short	(.L_32 - .L_31)
.L_31:
        /*0004*/ 	.word	0x00000082


	//----- nvinfo : EIATTR_KPARAM_INFO
	.align		4
.L_32:
        /*0008*/ 	.byte	0x04, 0x17
        /*000a*/ 	.short	(.L_34 - .L_33)
.L_33:
        /*000c*/ 	.word	0x00000000
        /*0010*/ 	.short	0x0000
        /*0012*/ 	.short	0x0000
        /*0014*/ 	.byte	0x00, 0xf0, 0x01, 0x20


	//----- nvinfo : EIATTR_AT_ENTRY_FRAGMENTS
	.align		4
.L_34:
        /*0018*/ 	.byte	0x04, 0x4f
        /*001a*/ 	.short	(.L_36 - .L_35)


	//   ....[0]....
.L_35:
        /*001c*/ 	.word	0x00000006


	//----- nvinfo : EIATTR_RESERVED_SMEM_USED
	.align		4
.L_36:
        /*0020*/ 	.byte	0x01, 0x41
	.zero		2


	//----- nvinfo : EIATTR_SPARSE_MMA_MASK
	.align		4
        /*0024*/ 	.byte	0x03, 0x50
        /*0026*/ 	.short	0x0000


	//----- nvinfo : EIATTR_TCGEN05_1CTA_USED
	.align		4
        /*0028*/ 	.byte	0x01, 0x51
	.zero		2


	//----- nvinfo : EIATTR_MAXREG_COUNT
	.align		4
        /*002c*/ 	.byte	0x03, 0x1b
        /*002e*/ 	.short	0x00ff


	//----- nvinfo : EIATTR_NUM_BARRIERS
	.align		4
        /*0030*/ 	.byte	0x02, 0x4c
        /*0032*/ 	.byte	0x07
	.zero		1


	//----- nvinfo : EIATTR_EXTERNS
	.align		4
        /*0034*/ 	.byte	0x04, 0x0f
        /*0036*/ 	.short	(.L_38 - .L_37)


	//   ....[0]....
	.align		4
.L_37:
        /*0038*/ 	.word	index@(__assertfail)


	//----- nvinfo : EIATTR_MERCURY_ISA_VERSION
	.align		4
.L_38:
        /*003c*/ 	.byte	0x03, 0x5f
        /*003e*/ 	.short	0x0101


	//----- nvinfo : EIATTR_INT_WARP_WIDE_INSTR_OFFSETS
	.align		4
        /*0040*/ 	.byte	0x04, 0x31
        /*0042*/ 	.short	(.L_40 - .L_39)


	//   ....[0]....
.L_39:
        /*0044*/ 	.word	0x00001d80


	//   ....[1]....
        /*0048*/ 	.word	0x00003620


	//   ....[2]....
        /*004c*/ 	.word	0x00003640


	//   ....[3]....
        /*0050*/ 	.word	0x00003670


	//   ....[4]....
        /*0054*/ 	.word	0x00003fb0


	//   ....[5]....
        /*0058*/ 	.word	0x00004020


	//   ....[6]....
        /*005c*/ 	.word	0x00004100


	//   ....[7]....
        /*0060*/ 	.word	0x00004180


	//   ....[8]....
        /*0064*/ 	.word	0x00004290


	//   ....[9]....
        /*0068*/ 	.word	0x00004320


	//   ....[10]....
        /*006c*/ 	.word	0x00004500


	//   ....[11]....
        /*0070*/ 	.word	0x00004660


	//----- nvinfo : EIATTR_COOP_GROUP_MASK_REGIDS
	.align		4
.L_40:
        /*0074*/ 	.byte	0x04, 0x29
        /*0076*/ 	.short	(.L_42 - .L_41)


	//   ....[0]....
.L_41:
        /*0078*/ 	.word	0xffffffff


	//   ....[1]....
        /*007c*/ 	.word	0xffffffff


	//   ....[2]....
        /*0080*/ 	.word	0xffffffff


	//   ....[3]....
        /*0084*/ 	.word	0xffffffff


	//   ....[4]....
        /*0088*/ 	.word	0xffffffff


	//   ....[5]....
        /*008c*/ 	.word	0xffffffff


	//   ....[6]....
        /*0090*/ 	.word	0xffffffff


	//   ....[7]....
        /*0094*/ 	.word	0xffffffff


	//   ....[8]....
        /*0098*/ 	.word	0xffffffff


	//   ....[9]....
        /*009c*/ 	.word	0xffffffff


	//   ....[10]....
        /*00a0*/ 	.word	0xffffffff


	//   ....[11]....
        /*00a4*/ 	.word	0xffffffff


	//   ....[12]....
        /*00a8*/ 	.word	0xffffffff


	//----- nvinfo : EIATTR_COOP_GROUP_INSTR_OFFSETS
	.align		4
.L_42:
        /*00ac*/ 	.byte	0x04, 0x28
        /*00ae*/ 	.short	(.L_44 - .L_43)


	//   ....[0]....
.L_43:
        /*00b0*/ 	.word	0x00000090


	//   ....[1]....
        /*00b4*/ 	.word	0x000004d0


	//   ....[2]....
        /*00b8*/ 	.word	0x00000620


	//   ....[3]....
        /*00bc*/ 	.word	0x000007c0


	//   ....[4]....
        /*00c0*/ 	.word	0x000008c0


	//   ....[5]....
        /*00c4*/ 	.word	0x00000a30


	//   ....[6]....
        /*00c8*/ 	.word	0x00000b90


	//   ....[7]....
        /*00cc*/ 	.word	0x00001c60


	//   ....[8]....
        /*00d0*/ 	.word	0x000029b0


	//   ....[9]....
        /*00d4*/ 	.word	0x00002bc0


	//   ....[10]....
        /*00d8*/ 	.word	0x00002bf0


	//   ....[11]....
        /*00dc*/ 	.word	0x00003500


	//   ....[12]....
        /*00e0*/ 	.word	0x00003730


	//----- nvinfo : EIATTR_VRC_CTA_INIT_COUNT
	.align		4
.L_44:
        /*00e4*/ 	.byte	0x02, 0x4a
        /*00e6*/ 	.byte	0x80
	.zero		1


	//----- nvinfo : EIATTR_SYSCALL_OFFSETS
	.align		4
        /*00e8*/ 	.byte	0x04, 0x46
        /*00ea*/ 	.short	(.L_46 - .L_45)


	//   ....[0]....
.L_45:
        /*00ec*/ 	.word	0x000050d0


	//   ....[1]....
        /*00f0*/ 	.word	0x00005210


	//   ....[2]....
        /*00f4*/ 	.word	0x00005a70


	//   ....[3]....
        /*00f8*/ 	.word	0x00007090


	//   ....[4]....
        /*00fc*/ 	.word	0x00008640


	//   ....[5]....
        /*0100*/ 	.word	0x00009c10


	//----- nvinfo : EIATTR_MBARRIER_INSTR_OFFSETS
	.align		4
.L_46:
        /*0104*/ 	.byte	0x04, 0x39
        /*0106*/ 	.short	(.L_48 - .L_47)


	//   ....[0]....
.L_47:
        /*0108*/ 	.word	0x000005b0
        /*010c*/ 	.word	0x000000ff
        /*0110*/ 	.word	0x00000000
        /*0114*/ 	.short	0x0100
        /*0116*/ 	.byte	0x05
	.zero		1


	//   ....[1]....
        /*0118*/ 	.word	0x000005c0
        /*011c*/ 	.word	0x000000ff
        /*0120*/ 	.word	0x00000018
        /*0124*/ 	.short	0x0100
        /*0126*/ 	.byte	0x05
	.zero		1


	//   ....[2]....
        /*0128*/ 	.word	0x000005d0
        /*012c*/ 	.word	0x000000ff
        /*0130*/ 	.word	0x00000008
        /*0134*/ 	.short	0x0100
        /*0136*/ 	.byte	0x05
	.zero		1


	//   ....[3]....
        /*0138*/ 	.word	0x000005e0
        /*013c*/ 	.word	0x000000ff
        /*0140*/ 	.word	0x00000020
        /*0144*/ 	.short	0x0100
        /*0146*/ 	.byte	0x05
	.zero		1


	//   ....[4]....
        /*0148*/ 	.word	0x000005f0
        /*014c*/ 	.word	0x000000ff
        /*0150*/ 	.word	0x00000010
        /*0154*/ 	.short	0x0100
        /*0156*/ 	.byte	0x05
	.zero		1


	//   ....[5]....
        /*0158*/ 	.word	0x00000600
        /*015c*/ 	.word	0x000000ff
        /*0160*/ 	.word	0x00000028
        /*0164*/ 	.short	0x0100
        /*0166*/ 	.byte	0x05
	.zero		1


	//   ....[6]....
        /*0168*/ 	.word	0x00000730
        /*016c*/ 	.word	0x000000ff
        /*0170*/ 	.word	0x00000030
        /*0174*/ 	.short	0x0100
        /*0176*/ 	.byte	0x07
	.zero		1


	//   ....[7]....
        /*0178*/ 	.word	0x00000740
        /*017c*/ 	.word	0x000000ff
        /*0180*/ 	.word	0x00000050
        /*0184*/ 	.short	0x0100
        /*0186*/ 	.byte	0x07
	.zero		1


	//   ....[8]....
        /*0188*/ 	.word	0x00000750
        /*018c*/ 	.word	0x000000ff
        /*0190*/ 	.word	0x00000038
        /*0194*/ 	.short	0x0100
        /*0196*/ 	.byte	0x07
	.zero		1


	//   ....[9]....
        /*0198*/ 	.word	0x00000760
        /*019c*/ 	.word	0x000000ff
        /*01a0*/ 	.word	0x00000058
        /*01a4*/ 	.short	0x0100
        /*01a6*/ 	.byte	0x07
	.zero		1


	//   ....[10]....
        /*01a8*/ 	.word	0x00000770
        /*01ac*/ 	.word	0x000000ff
        /*01b0*/ 	.word	0x00000040
        /*01b4*/ 	.short	0x0100
        /*01b6*/ 	.byte	0x07
	.zero		1


	//   ....[11]....
        /*01b8*/ 	.word	0x00000780
        /*01bc*/ 	.word	0x000000ff
        /*01c0*/ 	.word	0x00000060
        /*01c4*/ 	.short	0x0100
        /*01c6*/ 	.byte	0x07
	.zero		1


	//   ....[12]....
        /*01c8*/ 	.word	0x00000790
        /*01cc*/ 	.word	0x000000ff
        /*01d0*/ 	.word	0x00000048
        /*01d4*/ 	.short	0x0100
        /*01d6*/ 	.byte	0x07
	.zero		1


	//   ....[13]....
        /*01d8*/ 	.word	0x000007a0
        /*01dc*/ 	.word	0x000000ff
        /*01e0*/ 	.word	0x00000068
        /*01e4*/ 	.short	0x0100
        /*01e6*/ 	.byte	0x07
	.zero		1


	//   ....[14]....
        /*01e8*/ 	.word	0x00000890
        /*01ec*/ 	.word	0x000000ff
        /*01f0*/ 	.word	0x00000070
        /*01f4*/ 	.short	0x0100
        /*01f6*/ 	.byte	0x05
	.zero		1


	//   ....[15]....
        /*01f8*/ 	.word	0x000008a0
        /*01fc*/ 	.word	0x000000ff
        /*0200*/ 	.word	0x00000078
        /*0204*/ 	.short	0x0100
        /*0206*/ 	.byte	0x05
	.zero		1


	//   ....[16]....
        /*0208*/ 	.word	0x000009e0
        /*020c*/ 	.word	0x000000ff
        /*0210*/ 	.word	0x00000080
        /*0214*/ 	.short	0x0100
        /*0216*/ 	.byte	0x05
	.zero		1


	//   ....[17]....
        /*0218*/ 	.word	0x000009f0
        /*021c*/ 	.word	0x000000ff
        /*0220*/ 	.word	0x00000090
        /*0224*/ 	.short	0x0100
        /*0226*/ 	.byte	0x05
	.zero		1


	//   ....[18]....
        /*0228*/ 	.word	0x00000a00
        /*022c*/ 	.word	0x000000ff
        /*0230*/ 	.word	0x00000088
        /*0234*/ 	.short	0x0100
        /*0236*/ 	.byte	0x05
	.zero		1


	//   ....[19]....
        /*0238*/ 	.word	0x00000a10
        /*023c*/ 	.word	0x000000ff
        /*0240*/ 	.word	0x00000098
        /*0244*/ 	.short	0x0100
        /*0246*/ 	.byte	0x05
	.zero		1


	//   ....[20]....
        /*0248*/ 	.word	0x00000b40
        /*024c*/ 	.word	0x000000ff
        /*0250*/ 	.word	0x000000a0
        /*0254*/ 	.short	0x0100
        /*0256*/ 	.byte	0x07
	.zero		1


	//   ....[21]....
        /*0258*/ 	.word	0x00000b50
        /*025c*/ 	.word	0x000000ff
        /*0260*/ 	.word	0x000000b0
        /*0264*/ 	.short	0x0100
        /*0266*/ 	.byte	0x07
	.zero		1


	//   ....[22]....
        /*0268*/ 	.word	0x00000b60
        /*026c*/ 	.word	0x000000ff
        /*0270*/ 	.word	0x000000a8
        /*0274*/ 	.short	0x0100
        /*0276*/ 	.byte	0x07
	.zero		1


	//   ....[23]....
        /*0278*/ 	.word	0x00000b70
        /*027c*/ 	.word	0x000000ff
        /*0280*/ 	.word	0x000000b8
        /*0284*/ 	.short	0x0100
        /*0286*/ 	.byte	0x07
	.zero		1


	//   ....[24]....
        /*0288*/ 	.word	0x00000c60
        /*028c*/ 	.word	0x000000ff
        /*0290*/ 	.word	0x000000c0
        /*0294*/ 	.short	0x0100
        /*0296*/ 	.byte	0x05
	.zero		1


	//   ....[25]....
        /*0298*/ 	.word	0x00000c70
        /*029c*/ 	.word	0x000000ff
        /*02a0*/ 	.word	0x000000d0
        /*02a4*/ 	.short	0x0100
        /*02a6*/ 	.byte	0x05
	.zero		1


	//   ....[26]....
        /*02a8*/ 	.word	0x00000c80
        /*02ac*/ 	.word	0x000000ff
        /*02b0*/ 	.word	0x000000c8
        /*02b4*/ 	.short	0x0100
        /*02b6*/ 	.byte	0x05
	.zero		1


	//   ....[27]....
        /*02b8*/ 	.word	0x00000c90
        /*02bc*/ 	.word	0x000000ff
        /*02c0*/ 	.word	0x000000d8
        /*02c4*/ 	.short	0x0100
        /*02c6*/ 	.byte	0x05
	.zero		1


	//   ....[28]....
        /*02c8*/ 	.word	0x00001560
        /*02cc*/ 	.word	0x00000003
        /*02d0*/ 	.word	0x000000d0
        /*02d4*/ 	.short	0x010a
        /*02d6*/ 	.byte	0xff
	.zero		1


	//   ....[29]....
        /*02d8*/ 	.word	0x00001590
        /*02dc*/ 	.word	0x00000003
        /*02e0*/ 	.word	0x000000c0
        /*02e4*/ 	.short	0x0101
        /*02e6*/ 	.byte	0xff
	.zero		1


	//   ....[30]....
        /*02e8*/ 	.word	0x00001660
        /*02ec*/ 	.word	0x000000ff
        /*02f0*/ 	.word	0x00000018
        /*02f4*/ 	.short	0x010a
        /*02f6*/ 	.byte	0x08
	.zero		1


	//   ....[31]....
        /*02f8*/ 	.word	0x00001700
        /*02fc*/ 	.word	0x000000ff
        /*0300*/ 	.word	0x00000018
        /*0304*/ 	.short	0x010a
        /*0306*/ 	.byte	0x21
	.zero		1


	//   ....[32]....
        /*0308*/ 	.word	0x00001850
        /*030c*/ 	.word	0x000000ff
        /*0310*/ 	.word	0x00000018
        /*0314*/ 	.short	0x010a
        /*0316*/ 	.byte	0x08
	.zero		1


	//   ....[33]....
        /*0318*/ 	.word	0x00001960
        /*031c*/ 	.word	0x000000ff
        /*0320*/ 	.word	0x00000078
        /*0324*/ 	.short	0x0101
        /*0326*/ 	.byte	0x04
	.zero		1


	//   ....[34]....
        /*0328*/ 	.word	0x00001980
        /*032c*/ 	.word	0x000000ff
        /*0330*/ 	.word	0x00000018
        /*0334*/ 	.short	0x010a
        /*0336*/ 	.byte	0x08
	.zero		1


	//   ....[35]....
        /*0338*/ 	.word	0x00001a00
        /*033c*/ 	.word	0x000000ff
        /*0340*/ 	.word	0x00000018
        /*0344*/ 	.short	0x010a
        /*0346*/ 	.byte	0x11
	.zero		1


	//   ....[36]....
        /*0348*/ 	.word	0x00001b50
        /*034c*/ 	.word	0x000000ff
        /*0350*/ 	.word	0x00000018
        /*0354*/ 	.short	0x010a
        /*0356*/ 	.byte	0x08
	.zero		1


	//   ....[37]....
        /*0358*/ 	.word	0x00001c90
        /*035c*/ 	.word	0x00000002
        /*0360*/ 	.word	0x00000080
        /*0364*/ 	.short	0x010a
        /*0366*/ 	.byte	0xff
	.zero		1


	//   ....[38]....
        /*0368*/ 	.word	0x00001d50
        /*036c*/ 	.word	0x00000002
        /*0370*/ 	.word	0x00000000
        /*0374*/ 	.short	0x0101
        /*0376*/ 	.byte	0xff
	.zero		1


	//   ....[39]....
        /*0378*/ 	.word	0x000022b0
        /*037c*/ 	.word	0x000000ff
        /*0380*/ 	.word	0x00000000
        /*0384*/ 	.short	0x010a
        /*0386*/ 	.byte	0x05
	.zero		1


	//   ....[40]....
        /*0388*/ 	.word	0x00002340
        /*038c*/ 	.word	0x000000ff
        /*0390*/ 	.word	0x00000000
        /*0394*/ 	.short	0x010a
        /*0396*/ 	.byte	0x05
	.zero		1


	//   ....[41]....
        /*0398*/ 	.word	0x000023e0
        /*039c*/ 	.word	0x00000000
        /*03a0*/ 	.word	0x00000000
        /*03a4*/ 	.short	0x010a
        /*03a6*/ 	.byte	0xff
	.zero		1


	//   ....[42]....
        /*03a8*/ 	.word	0x00002500
        /*03ac*/ 	.word	0x00000000
        /*03b0*/ 	.word	0x000000c0
        /*03b4*/ 	.short	0x010a
        /*03b6*/ 	.byte	0xff
	.zero		1


	//   ....[43]....
        /*03b8*/ 	.word	0x00002560
        /*03bc*/ 	.word	0x00000004
        /*03c0*/ 	.word	0x00000000
        /*03c4*/ 	.short	0x0101
        /*03c6*/ 	.byte	0xff
	.zero		1


	//   ....[44]....
        /*03c8*/ 	.word	0x00002580
        /*03cc*/ 	.word	0x000000ff
        /*03d0*/ 	.word	0x00000090
        /*03d4*/ 	.short	0x010a
        /*03d6*/ 	.byte	0x05
	.zero		1


	//   ....[45]....
        /*03d8*/ 	.word	0x000026a0
        /*03dc*/ 	.word	0x00000000
        /*03e0*/ 	.word	0x00000080
        /*03e4*/ 	.short	0x010a
        /*03e6*/ 	.byte	0xff
	.zero		1


	//   ....[46]....
        /*03e8*/ 	.word	0x000027b0
        /*03ec*/ 	.word	0x00000000
        /*03f0*/ 	.word	0x00000000
        /*03f4*/ 	.short	0x0101
        /*03f6*/ 	.byte	0xff
	.zero		1


	//   ....[47]....
        /*03f8*/ 	.word	0x00002840
        /*03fc*/ 	.word	0x000000ff
        /*0400*/ 	.word	0x00000090
        /*0404*/ 	.short	0x0106
        /*0406*/ 	.byte	0x05
	.zero		1


	//   ....[48]....
        /*0408*/ 	.word	0x00002860
        /*040c*/ 	.word	0x000000ff
        /*0410*/ 	.word	0x00000090
        /*0414*/ 	.short	0x010a
        /*0416*/ 	.byte	0x05
	.zero		1


	//   ....[49]....
        /*0418*/ 	.word	0x000028f0
        /*041c*/ 	.word	0x000000ff
        /*0420*/ 	.word	0x00000090
        /*0424*/ 	.short	0x0106
        /*0426*/ 	.byte	0x04
	.zero		1


	//   ....[50]....
        /*0428*/ 	.word	0x00002930
        /*042c*/ 	.word	0x00000000
        /*0430*/ 	.word	0x00000090
        /*0434*/ 	.short	0x010a
        /*0436*/ 	.byte	0xff
	.zero		1


	//   ....[51]....
        /*0438*/ 	.word	0x00002e70
        /*043c*/ 	.word	0x00000000
        /*0440*/ 	.word	0x00000080
        /*0444*/ 	.short	0x010a
        /*0446*/ 	.byte	0xff
	.zero		1


	//   ....[52]....
        /*0448*/ 	.word	0x00002f80
        /*044c*/ 	.word	0x00000003
        /*0450*/ 	.word	0x00000000
        /*0454*/ 	.short	0x0101
        /*0456*/ 	.byte	0xff
	.zero		1


	//   ....[53]....
        /*0458*/ 	.word	0x00002f90
        /*045c*/ 	.word	0x000000ff
        /*0460*/ 	.word	0x00000000
        /*0464*/ 	.short	0x010a
        /*0466*/ 	.byte	0x06
	.zero		1


	//   ....[54]....
        /*0468*/ 	.word	0x00002fb0
        /*046c*/ 	.word	0x000000ff
        /*0470*/ 	.word	0x000000b0
        /*0474*/ 	.short	0x010a
        /*0476*/ 	.byte	0x07
	.zero		1


	//   ....[55]....
        /*0478*/ 	.word	0x00003080
        /*047c*/ 	.word	0x000000ff
        /*0480*/ 	.word	0x00000000
        /*0484*/ 	.short	0x010a
        /*0486*/ 	.byte	0x06
	.zero		1


	//   ....[56]....
        /*0488*/ 	.word	0x000031b0
        /*048c*/ 	.word	0x000000ff
        /*0490*/ 	.word	0x00000000
        /*0494*/ 	.short	0x010a
        /*0496*/ 	.byte	0x1a
	.zero		1


	//   ....[57]....
        /*0498*/ 	.word	0x00003450
        /*049c*/ 	.word	0x000000ff
        /*04a0*/ 	.word	0x00000000
        /*04a4*/ 	.short	0x010a
        /*04a6*/ 	.byte	0x06
	.zero		1


	//   ....[58]....
        /*04a8*/ 	.word	0x000034e0
        /*04ac*/ 	.word	0x000000ff
        /*04b0*/ 	.word	0x00000000
        /*04b4*/ 	.short	0x010a
        /*04b6*/ 	.byte	0x07
	.zero		1


	//   ....[59]....
        /*04b8*/ 	.word	0x00003960
        /*04bc*/ 	.word	0x00000000
        /*04c0*/ 	.word	0x00000080
        /*04c4*/ 	.short	0x010a
        /*04c6*/ 	.byte	0xff
	.zero		1


	//   ....[60]....
        /*04c8*/ 	.word	0x00003a20
        /*04cc*/ 	.word	0x00000000
        /*04d0*/ 	.word	0x00000000
        /*04d4*/ 	.short	0x0101
        /*04d6*/ 	.byte	0xff
	.zero		1


	//   ....[61]....
        /*04d8*/ 	.word	0x00003d40
        /*04dc*/ 	.word	0x000000ff
        /*04e0*/ 	.word	0x00000078
        /*04e4*/ 	.short	0x010a
        /*04e6*/ 	.byte	0x07
	.zero		1


	//   ....[62]....
        /*04e8*/ 	.word	0x00003f30
        /*04ec*/ 	.word	0x000000ff
        /*04f0*/ 	.word	0x00000050
        /*04f4*/ 	.short	0x010a
        /*04f6*/ 	.byte	0x07
	.zero		1


	//   ....[63]....
        /*04f8*/ 	.word	0x000040a0
        /*04fc*/ 	.word	0x000000ff
        /*0500*/ 	.word	0x00000030
        /*0504*/ 	.short	0x010b
        /*0506*/ 	.byte	0x07
	.zero		1


	//   ....[64]....
        /*0508*/ 	.word	0x000040b0
        /*050c*/ 	.word	0x000000ff
        /*0510*/ 	.word	0x00000000
        /*0514*/ 	.short	0x0101
        /*0516*/ 	.byte	0x08
	.zero		1


	//   ....[65]....
        /*0518*/ 	.word	0x000040d0
        /*051c*/ 	.word	0x000000ff
        /*0520*/ 	.word	0x00000058
        /*0524*/ 	.short	0x010a
        /*0526*/ 	.byte	0x07
	.zero		1


	//   ....[66]....
        /*0528*/ 	.word	0x00004230
        /*052c*/ 	.word	0x000000ff
        /*0530*/ 	.word	0x00000038
        /*0534*/ 	.short	0x010b
        /*0536*/ 	.byte	0x07
	.zero		1


	//   ....[67]....
        /*0538*/ 	.word	0x00004240
        /*053c*/ 	.word	0x000000ff
        /*0540*/ 	.word	0x00000000
        /*0544*/ 	.short	0x0101
        /*0546*/ 	.byte	0x08
	.zero		1


	//   ....[68]....
        /*0548*/ 	.word	0x00004250
        /*054c*/ 	.word	0x000000ff
        /*0550*/ 	.word	0x00000060
        /*0554*/ 	.short	0x010a
        /*0556*/ 	.byte	0x07
	.zero		1


	//   ....[69]....
        /*0558*/ 	.word	0x000043f0
        /*055c*/ 	.word	0x000000ff
        /*0560*/ 	.word	0x00000040
        /*0564*/ 	.short	0x010b
        /*0566*/ 	.byte	0x07
	.zero		1


	//   ....[70]....
        /*0568*/ 	.word	0x00004460
        /*056c*/ 	.word	0x000000ff
        /*0570*/ 	.word	0x00000000
        /*0574*/ 	.short	0x0101
        /*0576*/ 	.byte	0x08
	.zero		1


	//   ....[71]....
        /*0578*/ 	.word	0x00004490
        /*057c*/ 	.word	0x000000ff
        /*0580*/ 	.word	0x00000068
        /*0584*/ 	.short	0x010a
        /*0586*/ 	.byte	0x07
	.zero		1


	//   ....[72]....
        /*0588*/ 	.word	0x000046a0
        /*058c*/ 	.word	0x000000ff
        /*0590*/ 	.word	0x00000048
        /*0594*/ 	.short	0x010b
        /*0596*/ 	.byte	0x07
	.zero		1


	//   ....[73]....
        /*0598*/ 	.word	0x000046c0
        /*059c*/ 	.word	0x000000ff
        /*05a0*/ 	.word	0x00000000
        /*05a4*/ 	.short	0x0101
        /*05a6*/ 	.byte	0x0d
	.zero		1


	//   ....[74]....
        /*05a8*/ 	.word	0x000046f0
        /*05ac*/ 	.word	0x000000ff
        /*05b0*/ 	.word	0x00000050
        /*05b4*/ 	.short	0x010a
        /*05b6*/ 	.byte	0x07
	.zero		1


	//   ....[75]....
        /*05b8*/ 	.word	0x00004710
        /*05bc*/ 	.word	0x000000ff
        /*05c0*/ 	.word	0x00000058
        /*05c4*/ 	.short	0x010a
        /*05c6*/ 	.byte	0x07
	.zero		1


	//   ....[76]....
        /*05c8*/ 	.word	0x00004730
        /*05cc*/ 	.word	0x000000ff
        /*05d0*/ 	.word	0x00000060
        /*05d4*/ 	.short	0x010a
        /*05d6*/ 	.byte	0x07
	.zero		1


	//   ....[77]....
        /*05d8*/ 	.word	0x00004770
        /*05dc*/ 	.word	0x00000000
        /*05e0*/ 	.word	0x00000068
        /*05e4*/ 	.short	0x010a
        /*05e6*/ 	.byte	0xff
	.zero		1


	//   ....[78]....
        /*05e8*/ 	.word	0x00004aa0
        /*05ec*/ 	.word	0x00000000
        /*05f0*/ 	.word	0x00000080
        /*05f4*/ 	.short	0x010a
        /*05f6*/ 	.byte	0xff
	.zero		1


	//   ....[79]....
        /*05f8*/ 	.word	0x00004bb0
        /*05fc*/ 	.word	0x00000000
        /*0600*/ 	.word	0x00000000
        /*0604*/ 	.short	0x0101
        /*0606*/ 	.byte	0xff
	.zero		1


	//   ....[80]....
        /*0608*/ 	.word	0x00005610
        /*060c*/ 	.word	0x00000003
        /*0610*/ 	.word	0x00000030
        /*0614*/ 	.short	0x010a
        /*0616*/ 	.byte	0xff
	.zero		1


	//   ....[81]....
        /*0618*/ 	.word	0x00005650
        /*061c*/ 	.word	0x000000c1
        /*0620*/ 	.word	0x000000a0
        /*0624*/ 	.short	0x010a
        /*0626*/ 	.byte	0xff
	.zero		1


	//   ....[82]....
        /*0628*/ 	.word	0x00005780
        /*062c*/ 	.word	0x00000003
        /*0630*/ 	.word	0x00000030
        /*0634*/ 	.short	0x010a
        /*0636*/ 	.byte	0xff
	.zero		1


	//   ....[83]....
        /*0638*/ 	.word	0x000058e0
        /*063c*/ 	.word	0x00000000
        /*0640*/ 	.word	0x00000000
        /*0644*/ 	.short	0x0101
        /*0646*/ 	.byte	0xff
	.zero		1


	//   ....[84]....
        /*0648*/ 	.word	0x00005940
        /*064c*/ 	.word	0x000000c1
        /*0650*/ 	.word	0x000000a0
        /*0654*/ 	.short	0x010a
        /*0656*/ 	.byte	0xff
	.zero		1


	//   ....[85]....
        /*0658*/ 	.word	0x00006cf0
        /*065c*/ 	.word	0x000000cc
        /*0660*/ 	.word	0x00000030
        /*0664*/ 	.short	0x010a
        /*0666*/ 	.byte	0xff
	.zero		1


	//   ....[86]....
        /*0668*/ 	.word	0x00006dc0
        /*066c*/ 	.word	0x000000cc
        /*0670*/ 	.word	0x00000030
        /*0674*/ 	.short	0x010a
        /*0676*/ 	.byte	0xff
	.zero		1


	//   ....[87]....
        /*0678*/ 	.word	0x00006f00
        /*067c*/ 	.word	0x00000003
        /*0680*/ 	.word	0x00000000
        /*0684*/ 	.short	0x0101
        /*0686*/ 	.byte	0xff
	.zero		1


	//   ....[88]....
        /*0688*/ 	.word	0x000082a0
        /*068c*/ 	.word	0x00000000
        /*0690*/ 	.word	0x00000030
        /*0694*/ 	.short	0x010a
        /*0696*/ 	.byte	0xff
	.zero		1


	//   ....[89]....
        /*0698*/ 	.word	0x00008370
        /*069c*/ 	.word	0x00000000
        /*06a0*/ 	.word	0x00000030
        /*06a4*/ 	.short	0x010a
        /*06a6*/ 	.byte	0xff
	.zero		1


	//   ....[90]....
        /*06a8*/ 	.word	0x000084d0
        /*06ac*/ 	.word	0x00000000
        /*06b0*/ 	.word	0x00000000
        /*06b4*/ 	.short	0x0101
        /*06b6*/ 	.byte	0xff
	.zero		1


	//   ....[91]....
        /*06b8*/ 	.word	0x00009880
        /*06bc*/ 	.word	0x00000000
        /*06c0*/ 	.word	0x00000030
        /*06c4*/ 	.short	0x010a
        /*06c6*/ 	.byte	0xff
	.zero		1


	//   ....[92]....
        /*06c8*/ 	.word	0x00009950
        /*06cc*/ 	.word	0x00000000
        /*06d0*/ 	.word	0x00000030
        /*06d4*/ 	.short	0x010a
        /*06d6*/ 	.byte	0xff
	.zero		1


	//   ....[93]....
        /*06d8*/ 	.word	0x00009ab0
        /*06dc*/ 	.word	0x00000000
        /*06e0*/ 	.word	0x00000000
        /*06e4*/ 	.short	0x0101
        /*06e6*/ 	.byte	0xff
	.zero		1


	//   ....[94]....
        /*06e8*/ 	.word	0x00009fa0
        /*06ec*/ 	.word	0x000000ff
        /*06f0*/ 	.word	0x00000000
        /*06f4*/ 	.short	0x0101
        /*06f6*/ 	.byte	0x05
	.zero		1


	//   ....[95]....
        /*06f8*/ 	.word	0x0000af20
        /*06fc*/ 	.word	0x00000003
        /*0700*/ 	.word	0x000000d0
        /*0704*/ 	.short	0x010a
        /*0706*/ 	.byte	0xff
	.zero		1


	//   ....[96]....
        /*0708*/ 	.word	0x0000af80
        /*070c*/ 	.word	0x00000002
        /*0710*/ 	.word	0x00000018
        /*0714*/ 	.short	0x010a
        /*0716*/ 	.byte	0xff
	.zero		1


	//   ....[97]....
        /*0718*/ 	.word	0x0000afe0
        /*071c*/ 	.word	0x00000002
        /*0720*/ 	.word	0x00000018
        /*0724*/ 	.short	0x010a
        /*0726*/ 	.byte	0xff
	.zero		1


	//   ....[98]....
        /*0728*/ 	.word	0x0000b030
        /*072c*/ 	.word	0x00000002
        /*0730*/ 	.word	0x00000080
        /*0734*/ 	.short	0x010a
        /*0736*/ 	.byte	0xff
	.zero		1


	//   ....[99]....
        /*0738*/ 	.word	0x0000b090
        /*073c*/ 	.word	0x00000000
        /*0740*/ 	.word	0x00000000
        /*0744*/ 	.short	0x010a
        /*0746*/ 	.byte	0xff
	.zero		1


	//   ....[100]....
        /*0748*/ 	.word	0x0000b0f0
        /*074c*/ 	.word	0x00000000
        /*0750*/ 	.word	0x00000000
        /*0754*/ 	.short	0x010a
        /*0756*/ 	.byte	0xff
	.zero		1


	//   ....[101]....
        /*0758*/ 	.word	0x0000b140
        /*075c*/ 	.word	0x00000000
        /*0760*/ 	.word	0x000000c0
        /*0764*/ 	.short	0x010a
        /*0766*/ 	.byte	0xff
	.zero		1


	//   ....[102]....
        /*0768*/ 	.word	0x0000b1a0
        /*076c*/ 	.word	0x00000000
        /*0770*/ 	.word	0x00000090
        /*0774*/ 	.short	0x010a
        /*0776*/ 	.byte	0xff
	.zero		1


	//   ....[103]....
        /*0778*/ 	.word	0x0000b1f0
        /*077c*/ 	.word	0x00000000
        /*0780*/ 	.word	0x00000080
        /*0784*/ 	.short	0x010a
        /*0786*/ 	.byte	0xff
	.zero		1


	//   ....[104]....
        /*0788*/ 	.word	0x0000b250
        /*078c*/ 	.word	0x00000000
        /*0790*/ 	.word	0x00000090
        /*0794*/ 	.short	0x010a
        /*0796*/ 	.byte	0xff
	.zero		1


	//   ....[105]....
        /*0798*/ 	.word	0x0000b2a0
        /*079c*/ 	.word	0x00000000
        /*07a0*/ 	.word	0x00000080
        /*07a4*/ 	.short	0x010a
        /*07a6*/ 	.byte	0xff
	.zero		1


	//   ....[106]....
        /*07a8*/ 	.word	0x0000b300
        /*07ac*/ 	.word	0x00000003
        /*07b0*/ 	.word	0x000000b0
        /*07b4*/ 	.short	0x010a
        /*07b6*/ 	.byte	0xff
	.zero		1


	//   ....[107]....
        /*07b8*/ 	.word	0x0000b360
        /*07bc*/ 	.word	0x00000000
        /*07c0*/ 	.word	0x00000000
        /*07c4*/ 	.short	0x010a
        /*07c6*/ 	.byte	0xff
	.zero		1


	//   ....[108]....
        /*07c8*/ 	.word	0x0000b3c0
        /*07cc*/ 	.word	0x00000000
        /*07d0*/ 	.word	0x00000000
        /*07d4*/ 	.short	0x010a
        /*07d6*/ 	.byte	0xff
	.zero		1


	//   ....[109]....
        /*07d8*/ 	.word	0x0000b420
        /*07dc*/ 	.word	0x00000000
        /*07e0*/ 	.word	0x00000000
        /*07e4*/ 	.short	0x010a
        /*07e6*/ 	.byte	0xff
	.zero		1


	//   ....[110]....
        /*07e8*/ 	.word	0x0000b470
        /*07ec*/ 	.word	0x00000000
        /*07f0*/ 	.word	0x00000080
        /*07f4*/ 	.short	0x010a
        /*07f6*/ 	.byte	0xff
	.zero		1


	//   ....[111]....
        /*07f8*/ 	.word	0x0000b4d0
        /*07fc*/ 	.word	0x00000000
        /*0800*/ 	.word	0x00000078
        /*0804*/ 	.short	0x010a
        /*0806*/ 	.byte	0xff
	.zero		1


	//   ....[112]....
        /*0808*/ 	.word	0x0000b530
        /*080c*/ 	.word	0x00000003
        /*0810*/ 	.word	0x00000050
        /*0814*/ 	.short	0x010a
        /*0816*/ 	.byte	0xff
	.zero		1


	//   ....[113]....
        /*0818*/ 	.word	0x0000b590
        /*081c*/ 	.word	0x00000003
        /*0820*/ 	.word	0x00000058
        /*0824*/ 	.short	0x010a
        /*0826*/ 	.byte	0xff
	.zero		1


	//   ....[114]....
        /*0828*/ 	.word	0x0000b5f0
        /*082c*/ 	.word	0x00000003
        /*0830*/ 	.word	0x00000060
        /*0834*/ 	.short	0x010a
        /*0836*/ 	.byte	0xff
	.zero		1


	//   ....[115]....
        /*0838*/ 	.word	0x0000b650
        /*083c*/ 	.word	0x00000003
        /*0840*/ 	.word	0x00000068
        /*0844*/ 	.short	0x010a
        /*0846*/ 	.byte	0xff
	.zero		1


	//   ....[116]....
        /*0848*/ 	.word	0x0000b6b0
        /*084c*/ 	.word	0x00000000
        /*0850*/ 	.word	0x00000050
        /*0854*/ 	.short	0x010a
        /*0856*/ 	.byte	0xff
	.zero		1


	//   ....[117]....
        /*0858*/ 	.word	0x0000b710
        /*085c*/ 	.word	0x00000000
        /*0860*/ 	.word	0x00000058
        /*0864*/ 	.short	0x010a
        /*0866*/ 	.byte	0xff
	.zero		1


	//   ....[118]....
        /*0868*/ 	.word	0x0000b770
        /*086c*/ 	.word	0x00000000
        /*0870*/ 	.word	0x00000060
        /*0874*/ 	.short	0x010a
        /*0876*/ 	.byte	0xff
	.zero		1


	//   ....[119]....
        /*0878*/ 	.word	0x0000b7c0
        /*087c*/ 	.word	0x00000000
        /*0880*/ 	.word	0x00000080
        /*0884*/ 	.short	0x010a
        /*0886*/ 	.byte	0xff
	.zero		1


	//   ....[120]....
        /*0888*/ 	.word	0x0000b810
        /*088c*/ 	.word	0x00000003
        /*0890*/ 	.word	0x00000030
        /*0894*/ 	.short	0x010a
        /*0896*/ 	.byte	0xff
	.zero		1


	//   ....[121]....
        /*0898*/ 	.word	0x0000b860
        /*089c*/ 	.word	0x000000c1
        /*08a0*/ 	.word	0x000000a0
        /*08a4*/ 	.short	0x010a
        /*08a6*/ 	.byte	0xff
	.zero		1


	//   ....[122]....
        /*08a8*/ 	.word	0x0000b8b0
        /*08ac*/ 	.word	0x000000cc
        /*08b0*/ 	.word	0x00000030
        /*08b4*/ 	.short	0x010a
        /*08b6*/ 	.byte	0xff
	.zero		1


	//   ....[123]....
        /*08b8*/ 	.word	0x0000b900
        /*08bc*/ 	.word	0x00000000
        /*08c0*/ 	.word	0x00000030
        /*08c4*/ 	.short	0x010a
        /*08c6*/ 	.byte	0xff
	.zero		1


	//   ....[124]....
        /*08c8*/ 	.word	0x0000b950
        /*08cc*/ 	.word	0x00000000
        /*08d0*/ 	.word	0x00000030
        /*08d4*/ 	.short	0x010a
        /*08d6*/ 	.byte	0xff
	.zero		1


	//----- nvinfo : EIATTR_NUM_MBARRIERS
	.align		4
.L_48:
        /*08d8*/ 	.byte	0x03, 0x38
        /*08da*/ 	.short	0x001c


	//----- nvinfo : EIATTR_EXIT_INSTR_OFFSETS
	.align		4
        /*08dc*/ 	.byte	0x04, 0x1c
        /*08de*/ 	.short	(.L_50 - .L_49)


	//   ....[0]....
.L_49:
        /*08e0*/ 	.word	0x00002410


	//   ....[1]....
        /*08e4*/ 	.word	0x00002900


	//   ....[2]....
        /*08e8*/ 	.word	0x00002960


	//   ....[3]....
        /*08ec*/ 	.word	0x00003740


	//   ....[4]....
        /*08f0*/ 	.word	0x000047a0


	//   ....[5]....
        /*08f4*/ 	.word	0x000047e0


	//   ....[6]....
        /*08f8*/ 	.word	0x0000af10


	//----- nvinfo : EIATTR_MAX_THREADS
	.align		4
.L_50:
        /*08fc*/ 	.byte	0x04, 0x05
        /*08fe*/ 	.short	(.L_52 - .L_51)
.L_51:
        /*0900*/ 	.word	0x00000100
        /*0904*/ 	.word	0x00000001
        /*0908*/ 	.word	0x00000001


	//----- nvinfo : EIATTR_CRS_STACK_SIZE
	.align		4
.L_52:
        /*090c*/ 	.byte	0x04, 0x1e
        /*090e*/ 	.short	(.L_54 - .L_53)
.L_53:
        /*0910*/ 	.word	0x00000000


	//----- nvinfo : EIATTR_CBANK_PARAM_SIZE
	.align		4
.L_54:
        /*0914*/ 	.byte	0x03, 0x19
        /*0916*/ 	.short	0x0800


	//----- nvinfo : EIATTR_PARAM_CBANK
	.align		4
        /*0918*/ 	.byte	0x04, 0x0a
        /*091a*/ 	.short	(.L_56 - .L_55)
	.align		4
.L_55:
        /*091c*/ 	.word	index@(.nv.constant0._ZN7cutlass13device_kernelINS_4gemm6kernel13GemmUniversalIN4cute5tupleIJiiiiEEENS1_10collective13CollectiveMmaINS1_35MainloopSm100TmaUmmaWarpSpecializedILi3ELi2ELi2ENS5_IJNS4_1CILi1EEESB_SB_EEEEENS5_IJNSA_ILi128EEENSA_ILi256EEESE_EEENS_12float_e4m3_tENS5_IJlSB_lEEESH_SI_NS4_8TiledMMAINS4_8MMA_AtomIJNS4_10MMA_TraitsINS4_19SM100_MMA_F8F6F4_SSEJSH_SH_fSE_SF_NS4_17integral_constantINS4_4UMMA5MajorELSP_0EEESQ_NSN_INSO_7ScaleInELSR_0EEESS_EEEEEENS4_6LayoutISC_NS5_IJNSA_ILi0EEESW_SW_EEEEENS5_IJNS4_10UnderscoreESZ_SZ_EEEEENS4_13SM90_TMA_LOADENS4_14ComposedLayoutINS4_7SwizzleILi3ELi4ELi3EEENS4_18smem_ptr_flag_bitsILi8EEENSV_INS5_IJNSA_ILi8EEESE_EEENS5_IJSE_SB_EEEEEEEvNS4_8identityES12_S1C_vS1D_EENS_8epilogue10collective18CollectiveEpilogueINS1F_23Sm100TmaWarpSpecializedILi4ELi2ELi64ELb0ELb0EEEJSG_NS5_IJNSV_ISE_SB_EENSV_INSA_ILi64EEESB_EEEEESH_SI_SH_SI_NS1F_6fusion15FusionCallbacksIS1J_NS1O_17LinearCombinationISH_fSH_fLNS_15FloatRoundStyleE2EEESG_S1N_JEEENS4_5SM1004TMEM4LOAD26SM100_TMEM_LOAD_32dp32b64xES12_NS13_INS14_ILi2ELi4ELi3EEES17_NSV_INS5_IJS18_S1L_EEENS5_IJS1L_SB_EEEEEEENS4_39AutoVectorizingCopyWithAssumedAlignmentILi128EEENS4_14SM90_TMA_STOREES22_S24_S24_EEEvvEEEEvNT_6ParamsE)
        /*0920*/ 	.short	0x0380
        /*0922*/ 	.short	0x0800


	//----- nvinfo : EIATTR_SW_WAR
	.align		4
.L_56:
        /*0924*/ 	.byte	0x04, 0x36
        /*0926*/ 	.short	(.L_58 - .L_57)
.L_57:
        /*0928*/ 	.word	0x00000008
.L_58:


//--------------------- .nv.callgraph             --------------------------
	.section	.nv.callgraph,"",@"SHT_CUDA_CALLGRAPH"
	.align	4
	.sectionentsize	8
	.align		4
        /*0000*/ 	.word	0x00000000
	.align		4
        /*0004*/ 	.word	0xffffffff
	.align		4
        /*0008*/ 	.word	index@(_ZN7cutlass13device_kernelINS_4gemm6kernel13GemmUniversalIN4cute5tupleIJiiiiEEENS1_10collective13CollectiveMmaINS1_35MainloopSm100TmaUmmaWarpSpecializedILi3ELi2ELi2ENS5_IJNS4_1CILi1EEESB_SB_EEEEENS5_IJNSA_ILi128EEENSA_ILi256EEESE_EEENS_12float_e4m3_tENS5_IJlSB_lEEESH_SI_NS4_8TiledMMAINS4_8MMA_AtomIJNS4_10MMA_TraitsINS4_19SM100_MMA_F8F6F4_SSEJSH_SH_fSE_SF_NS4_17integral_constantINS4_4UMMA5MajorELSP_0EEESQ_NSN_INSO_7ScaleInELSR_0EEESS_EEEEEENS4_6LayoutISC_NS5_IJNSA_ILi0EEESW_SW_EEEEENS5_IJNS4_10UnderscoreESZ_SZ_EEEEENS4_13SM90_TMA_LOADENS4_14ComposedLayoutINS4_7SwizzleILi3ELi4ELi3EEENS4_18smem_ptr_flag_bitsILi8EEENSV_INS5_IJNSA_ILi8EEESE_EEENS5_IJSE_SB_EEEEEEEvNS4_8identityES12_S1C_vS1D_EENS_8epilogue10collective18CollectiveEpilogueINS1F_23Sm100TmaWarpSpecializedILi4ELi2ELi64ELb0ELb0EEEJSG_NS5_IJNSV_ISE_SB_EENSV_INSA_ILi64EEESB_EEEEESH_SI_SH_SI_NS1F_6fusion15FusionCallbacksIS1J_NS1O_17LinearCombinationISH_fSH_fLNS_15FloatRoundStyleE2EEESG_S1N_JEEENS4_5SM1004TMEM4LOAD26SM100_TMEM_LOAD_32dp32b64xES12_NS13_INS14_ILi2ELi4ELi3EEES17_NSV_INS5_IJS18_S1L_EEENS5_IJS1L_SB_EEEEEEENS4_39AutoVectorizingCopyWithAssumedAlignmentILi128EEENS4_14SM90_TMA_STOREES22_S24_S24_EEEvvEEEEvNT_6ParamsE)
	.align		4
        /*000c*/ 	.word	index@(__assertfail)
	.align		4
        /*0010*/ 	.word	0x00000000
	.align		4
        /*0014*/ 	.word	0xfffffffe
	.align		4
        /*0018*/ 	.word	0x00000000
	.align		4
        /*001c*/ 	.word	0xfffffffd
	.align		4
        /*0020*/ 	.word	0x00000000
	.align		4
        /*0024*/ 	.word	0xfffffffc


//--------------------- .nv.constant4             --------------------------
	.section	.nv.constant4,"a",@progbits
	.align	8
	.align		8
.nv.constant4:
        /*0000*/ 	.dword	__assertfail
	.align		8
        /*0008*/ 	.dword	__unnamed_1
	.align		8
        /*0010*/ 	.dword	__unnamed_2
	.align		8
        /*0018*/ 	.dword	__unnamed_3
	.align		8
        /*0020*/ 	.dword	_ZN40_INTERNAL_d2601b33_4_k_cu_0554f078_264794cuda3std3__45__cpo5beginE
	.align		8
        /*0028*/ 	.dword	_ZN40_INTERNAL_d2601b33_4_k_cu_0554f078_264794cuda3std3__45__cpo3endE
	.align		8
        /*0030*/ 	.dword	_ZN40_INTERNAL_d2601b33_4_k_cu_0554f078_264794cuda3std3__45__cpo6cbeginE
	.align		8
        /*0038*/ 	.dword	_ZN40_INTERNAL_d2601b33_4_k_cu_0554f078_264794cuda3std3__45__cpo4cendE
	.align		8
        /*0040*/ 	.dword	_ZN40_INTERNAL_d2601b33_4_k_cu_0554f078_264794cuda3std3__442_GLOBAL__N__d2601b33_4_k_cu_0554f078_264796ignoreE
	.align		8
        /*0048*/ 	.dword	_ZN40_INTERNAL_d2601b33_4_k_cu_0554f078_264794cuda3std3__419piecewise_constructE
	.align		8
        /*0050*/ 	.dword	_ZN40_INTERNAL_d2601b33_4_k_cu_0554f078_264794cuda3std3__48in_placeE
	.align		8
        /*0058*/ 	.dword	_ZN40_INTERNAL_d2601b33_4_k_cu_0554f078_264794cuda3std6ranges3__45__cpo4swapE
	.align		8
        /*0060*/ 	.dword	_ZN40_INTERNAL_d2601b33_4_k_cu_0554f078_264794cuda3std6ranges3__45__cpo9iter_moveE
	.align		8
        /*0068*/ 	.dword	_ZN40_INTERNAL_d2601b33_4_k_cu_0554f078_264794cute7productE
	.align		8
        /*0070*/ 	.dword	_ZN40_INTERNAL_d2601b33_4_k_cu_0554f078_264794cute1_E
	.align		8
        /*0078*/ 	.dword	$str$25
	.align		8
        /*0080*/ 	.dword	$str$26
	.align		8
        /*0088*/ 	.dword	$str$27
	.align		8
        /*0090*/ 	.dword	$str$28


//--------------------- .text._ZN7cutlass13device_kernelINS_4gemm6kernel13GemmUniversalIN4cute5tupleIJiiiiEEENS1_10collective13CollectiveMmaINS1_35MainloopSm100TmaUmmaWarpSpecializedILi3ELi2ELi2ENS5_IJNS4_1CILi1EEESB_SB_EEEEENS5_IJNSA_ILi128EEENSA_ILi256EEESE_EEENS_12float_e4m3_tENS5_IJlSB_lEEESH_SI_NS4_8TiledMMAINS4_8MMA_AtomIJNS4_10MMA_TraitsINS4_19SM100_MMA_F8F6F4_SSEJSH_SH_fSE_SF_NS4_17integral_constantINS4_4UMMA5MajorELSP_0EEESQ_NSN_INSO_7ScaleInELSR_0EEESS_EEEEEENS4_6LayoutISC_NS5_IJNSA_ILi0EEESW_SW_EEEEENS5_IJNS4_10UnderscoreESZ_SZ_EEEEENS4_13SM90_TMA_LOADENS4_14ComposedLayoutINS4_7SwizzleILi3ELi4ELi3EEENS4_18smem_ptr_flag_bitsILi8EEENSV_INS5_IJNSA_ILi8EEESE_EEENS5_IJSE_SB_EEEEEEEvNS4_8identityES12_S1C_vS1D_EENS_8epilogue10collective18CollectiveEpilogueINS1F_23Sm100TmaWarpSpecializedILi4ELi2ELi64ELb0ELb0EEEJSG_NS5_IJNSV_ISE_SB_EENSV_INSA_ILi64EEESB_EEEEESH_SI_SH_SI_NS1F_6fusion15FusionCallbacksIS1J_NS1O_17LinearCombinationISH_fSH_fLNS_15FloatRoundStyleE2EEESG_S1N_JEEENS4_5SM1004TMEM4LOAD26SM100_TMEM_LOAD_32dp32b64xES12_NS13_INS14_ILi2ELi4ELi3EEES17_NSV_INS5_IJS18_S1L_EEENS5_IJS1L_SB_EEEEEEENS4_39AutoVectorizingCopyWithAssumedAlignmentILi128EEENS4_14SM90_TMA_STOREES22_S24_S24_EEEvvEEEEvNT_6ParamsE --------------------------
	.section	.text._ZN7cutlass13device_kernelINS_4gemm6kernel13GemmUniversalIN4cute5tupleIJiiiiEEENS1_10collective13CollectiveMmaINS1_35MainloopSm100TmaUmmaWarpSpecializedILi3ELi2ELi2ENS5_IJNS4_1CILi1EEESB_SB_EEEEENS5_IJNSA_ILi128EEENSA_ILi256EEESE_EEENS_12float_e4m3_tENS5_IJlSB_lEEESH_SI_NS4_8TiledMMAINS4_8MMA_AtomIJNS4_10MMA_TraitsINS4_19SM100_MMA_F8F6F4_SSEJSH_SH_fSE_SF_NS4_17integral_constantINS4_4UMMA5MajorELSP_0EEESQ_NSN_INSO_7ScaleInELSR_0EEESS_EEEEEENS4_6LayoutISC_NS5_IJNSA_ILi0EEESW_SW_EEEEENS5_IJNS4_10UnderscoreESZ_SZ_EEEEENS4_13SM90_TMA_LOADENS4_14ComposedLayoutINS4_7SwizzleILi3ELi4ELi3EEENS4_18smem_ptr_flag_bitsILi8EEENSV_INS5_IJNSA_ILi8EEESE_EEENS5_IJSE_SB_EEEEEEEvNS4_8identityES12_S1C_vS1D_EENS_8epilogue10collective18CollectiveEpilogueINS1F_23Sm100TmaWarpSpecializedILi4ELi2ELi64ELb0ELb0EEEJSG_NS5_IJNSV_ISE_SB_EENSV_INSA_ILi64EEESB_EEEEESH_SI_SH_SI_NS1F_6fusion15FusionCallbacksIS1J_NS1O_17LinearCombinationISH_fSH_fLNS_15FloatRoundStyleE2EEESG_S1N_JEEENS4_5SM1004TMEM4LOAD26SM100_TMEM_LOAD_32dp32b64xES12_NS13_INS14_ILi2ELi4ELi3EEES17_NSV_INS5_IJS18_S1L_EEENS5_IJS1L_SB_EEEEEEENS4_39AutoVectorizingCopyWithAssumedAlignmentILi128EEENS4_14SM90_TMA_STOREES22_S24_S24_EEEvvEEEEvNT_6ParamsE,"ax",@progbits
	.align	128
.text._ZN7cutlass13device_kernelINS_4gemm6kernel13GemmUniversalIN4cute5tupleIJiiiiEEENS1_10collective13CollectiveMmaINS1_35MainloopSm100TmaUmmaWarpSpecializedILi3ELi2ELi2ENS5_IJNS4_1CILi1EEESB_SB_EEEEENS5_IJNSA_ILi128EEENSA_ILi256EEESE_EEENS_12float_e4m3_tENS5_IJlSB_lEEESH_SI_NS4_8TiledMMAINS4_8MMA_AtomIJNS4_10MMA_TraitsINS4_19SM100_MMA_F8F6F4_SSEJSH_SH_fSE_SF_NS4_17integral_constantINS4_4UMMA5MajorELSP_0EEESQ_NSN_INSO_7ScaleInELSR_0EEESS_EEEEEENS4_6LayoutISC_NS5_IJNSA_ILi0EEESW_SW_EEEEENS5_IJNS4_10UnderscoreESZ_SZ_EEEEENS4_13SM90_TMA_LOADENS4_14ComposedLayoutINS4_7SwizzleILi3ELi4ELi3EEENS4_18smem_ptr_flag_bitsILi8EEENSV_INS5_IJNSA_ILi8EEESE_EEENS5_IJSE_SB_EEEEEEEvNS4_8identityES12_S1C_vS1D_EENS_8epilogue10collective18CollectiveEpilogueINS1F_23Sm100TmaWarpSpecializedILi4ELi2ELi64ELb0ELb0EEEJSG_NS5_IJNSV_ISE_SB_EENSV_INSA_ILi64EEESB_EEEEESH_SI_SH_SI_NS1F_6fusion15FusionCallbacksIS1J_NS1O_17LinearCombinationISH_fSH_fLNS_15FloatRoundStyleE2EEESG_S1N_JEEENS4_5SM1004TMEM4LOAD26SM100_TMEM_LOAD_32dp32b64xES12_NS13_INS14_ILi2ELi4ELi3EEES17_NSV_INS5_IJS18_S1L_EEENS5_IJS1L_SB_EEEEEEENS4_39AutoVectorizingCopyWithAssumedAlignmentILi128EEENS4_14SM90_TMA_STOREES22_S24_S24_EEEvvEEEEvNT_6ParamsE:
        .type           _ZN7cutlass13device_kernelINS_4gemm6kernel13GemmUniversalIN4cute5tupleIJiiiiEEENS1_10collective13CollectiveMmaINS1_35MainloopSm100TmaUmmaWarpSpecializedILi3ELi2ELi2ENS5_IJNS4_1CILi1EEESB_SB_EEEEENS5_IJNSA_ILi128EEENSA_ILi256EEESE_EEENS_12float_e4m3_tENS5_IJlSB_lEEESH_SI_NS4_8TiledMMAINS4_8MMA_AtomIJNS4_10MMA_TraitsINS4_19SM100_MMA_F8F6F4_SSEJSH_SH_fSE_SF_NS4_17integral_constantINS4_4UMMA5MajorELSP_0EEESQ_NSN_INSO_7ScaleInELSR_0EEESS_EEEEEENS4_6LayoutISC_NS5_IJNSA_ILi0EEESW_SW_EEEEENS5_IJNS4_10UnderscoreESZ_SZ_EEEEENS4_13SM90_TMA_LOADENS4_14ComposedLayoutINS4_7SwizzleILi3ELi4ELi3EEENS4_18smem_ptr_flag_bitsILi8EEENSV_INS5_IJNSA_ILi8EEESE_EEENS5_IJSE_SB_EEEEEEEvNS4_8identityES12_S1C_vS1D_EENS_8epilogue10collective18CollectiveEpilogueINS1F_23Sm100TmaWarpSpecializedILi4ELi2ELi64ELb0ELb0EEEJSG_NS5_IJNSV_ISE_SB_EENSV_INSA_ILi64EEESB_EEEEESH_SI_SH_SI_NS1F_6fusion15FusionCallbacksIS1J_NS1O_17LinearCombinationISH_fSH_fLNS_15FloatRoundStyleE2EEESG_S1N_JEEENS4_5SM1004TMEM4LOAD26SM100_TMEM_LOAD_32dp32b64xES12_NS13_INS14_ILi2ELi4ELi3EEES17_NSV_INS5_IJS18_S1L_EEENS5_IJS1L_SB_EEEEEEENS4_39AutoVectorizingCopyWithAssumedAlignmentILi128EEENS4_14SM90_TMA_STOREES22_S24_S24_EEEvvEEEEvNT_6ParamsE,@function
        .size           _ZN7cutlass13device_kernelINS_4gemm6kernel13GemmUniversalIN4cute5tupleIJiiiiEEENS1_10collective13CollectiveMmaINS1_35MainloopSm100TmaUmmaWarpSpecializedILi3ELi2ELi2ENS5_IJNS4_1CILi1EEESB_SB_EEEEENS5_IJNSA_ILi128EEENSA_ILi256EEESE_EEENS_12float_e4m3_tENS5_IJlSB_lEEESH_SI_NS4_8TiledMMAINS4_8MMA_AtomIJNS4_10MMA_TraitsINS4_19SM100_MMA_F8F6F4_SSEJSH_SH_fSE_SF_NS4_17integral_constantINS4_4UMMA5MajorELSP_0EEESQ_NSN_INSO_7ScaleInELSR_0EEESS_EEEEEENS4_6LayoutISC_NS5_IJNSA_ILi0EEESW_SW_EEEEENS5_IJNS4_10UnderscoreESZ_SZ_EEEEENS4_13SM90_TMA_LOADENS4_14ComposedLayoutINS4_7SwizzleILi3ELi4ELi3EEENS4_18smem_ptr_flag_bitsILi8EEENSV_INS5_IJNSA_ILi8EEESE_EEENS5_IJSE_SB_EEEEEEEvNS4_8identityES12_S1C_vS1D_EENS_8epilogue10collective18CollectiveEpilogueINS1F_23Sm100TmaWarpSpecializedILi4ELi2ELi64ELb0ELb0EEEJSG_NS5_IJNSV_ISE_SB_EENSV_INSA_ILi64EEESB_EEEEESH_SI_SH_SI_NS1F_6fusion15FusionCallbacksIS1J_NS1O_17LinearCombinationISH_fSH_fLNS_15FloatRoundStyleE2EEESG_S1N_JEEENS4_5SM1004TMEM4LOAD26SM100_TMEM_LOAD_32dp32b64xES12_NS13_INS14_ILi2ELi4ELi3EEES17_NSV_INS5_IJS18_S1L_EEENS5_IJS1L_SB_EEEEEEENS4_39AutoVectorizingCopyWithAssumedAlignmentILi128EEENS4_14SM90_TMA_STOREES22_S24_S24_EEEvvEEEEvNT_6ParamsE,(.L_x_164 - _ZN7cutlass13device_kernelINS_4gemm6kernel13GemmUniversalIN4cute5tupleIJiiiiEEENS1_10collective13CollectiveMmaINS1_35MainloopSm100TmaUmmaWarpSpecializedILi3ELi2ELi2ENS5_IJNS4_1CILi1EEESB_SB_EEEEENS5_IJNSA_ILi128EEENSA_ILi256EEESE_EEENS_12float_e4m3_tENS5_IJlSB_lEEESH_SI_NS4_8TiledMMAINS4_8MMA_AtomIJNS4_10MMA_TraitsINS4_19SM100_MMA_F8F6F4_SSEJSH_SH_fSE_SF_NS4_17integral_constantINS4_4UMMA5MajorELSP_0EEESQ_NSN_INSO_7ScaleInELSR_0EEESS_EEEEEENS4_6LayoutISC_NS5_IJNSA_ILi0EEESW_SW_EEEEENS5_IJNS4_10UnderscoreESZ_SZ_EEEEENS4_13SM90_TMA_LOADENS4_14ComposedLayoutINS4_7SwizzleILi3ELi4ELi3EEENS4_18smem_ptr_flag_bitsILi8EEENSV_INS5_IJNSA_ILi8EEESE_EEENS5_IJSE_SB_EEEEEEEvNS4_8identityES12_S1C_vS1D_EENS_8epilogue10collective18CollectiveEpilogueINS1F_23Sm100TmaWarpSpecializedILi4ELi2ELi64ELb0ELb0EEEJSG_NS5_IJNSV_ISE_SB_EENSV_INSA_ILi64EEESB_EEEEESH_SI_SH_SI_NS1F_6fusion15FusionCallbacksIS1J_NS1O_17LinearCombinationISH_fSH_fLNS_15FloatRoundStyleE2EEESG_S1N_JEEENS4_5SM1004TMEM4LOAD26SM100_TMEM_LOAD_32dp32b64xES12_NS13_INS14_ILi2ELi4ELi3EEES17_NSV_INS5_IJS18_S1L_EEENS5_IJS1L_SB_EEEEEEENS4_39AutoVectorizingCopyWithAssumedAlignmentILi128EEENS4_14SM90_TMA_STOREES22_S24_S24_EEEvvEEEEvNT_6ParamsE)
        .other          _ZN7cutlass13device_kernelINS_4gemm6kernel13GemmUniversalIN4cute5tupleIJiiiiEEENS1_10collective13CollectiveMmaINS1_35MainloopSm100TmaUmmaWarpSpecializedILi3ELi2ELi2ENS5_IJNS4_1CILi1EEESB_SB_EEEEENS5_IJNSA_ILi128EEENSA_ILi256EEESE_EEENS_12float_e4m3_tENS5_IJlSB_lEEESH_SI_NS4_8TiledMMAINS4_8MMA_AtomIJNS4_10MMA_TraitsINS4_19SM100_MMA_F8F6F4_SSEJSH_SH_fSE_SF_NS4_17integral_constantINS4_4UMMA5MajorELSP_0EEESQ_NSN_INSO_7ScaleInELSR_0EEESS_EEEEEENS4_6LayoutISC_NS5_IJNSA_ILi0EEESW_SW_EEEEENS5_IJNS4_10UnderscoreESZ_SZ_EEEEENS4_13SM90_TMA_LOADENS4_14ComposedLayoutINS4_7SwizzleILi3ELi4ELi3EEENS4_18smem_ptr_flag_bitsILi8EEENSV_INS5_IJNSA_ILi8EEESE_EEENS5_IJSE_SB_EEEEEEEvNS4_8identityES12_S1C_vS1D_EENS_8epilogue10collective18CollectiveEpilogueINS1F_23Sm100TmaWarpSpecializedILi4ELi2ELi64ELb0ELb0EEEJSG_NS5_IJNSV_ISE_SB_EENSV_INSA_ILi64EEESB_EEEEESH_SI_SH_SI_NS1F_6fusion15FusionCallbacksIS1J_NS1O_17LinearCombinationISH_fSH_fLNS_15FloatRoundStyleE2EEESG_S1N_JEEENS4_5SM1004TMEM4LOAD26SM100_TMEM_LOAD_32dp32b64xES12_NS13_INS14_ILi2ELi4ELi3EEES17_NSV_INS5_IJS18_S1L_EEENS5_IJS1L_SB_EEEEEEENS4_39AutoVectorizingCopyWithAssumedAlignmentILi128EEENS4_14SM90_TMA_STOREES22_S24_S24_EEEvvEEEEvNT_6ParamsE,@"STO_CUDA_ENTRY STV_DEFAULT"
_ZN7cutlass13device_kernelINS_4gemm6kernel13GemmUniversalIN4cute5tupleIJiiiiEEENS1_10collective13CollectiveMmaINS1_35MainloopSm100TmaUmmaWarpSpecializedILi3ELi2ELi2ENS5_IJNS4_1CILi1EEESB_SB_EEEEENS5_IJNSA_ILi128EEENSA_ILi256EEESE_EEENS_12float_e4m3_tENS5_IJlSB_lEEESH_SI_NS4_8TiledMMAINS4_8MMA_AtomIJNS4_10MMA_TraitsINS4_19SM100_MMA_F8F6F4_SSEJSH_SH_fSE_SF_NS4_17integral_constantINS4_4UMMA5MajorELSP_0EEESQ_NSN_INSO_7ScaleInELSR_0EEESS_EEEEEENS4_6LayoutISC_NS5_IJNSA_ILi0EEESW_SW_EEEEENS5_IJNS4_10UnderscoreESZ_SZ_EEEEENS4_13SM90_TMA_LOADENS4_14ComposedLayoutINS4_7SwizzleILi3ELi4ELi3EEENS4_18smem_ptr_flag_bitsILi8EEENSV_INS5_IJNSA_ILi8EEESE_EEENS5_IJSE_SB_EEEEEEEvNS4_8identityES12_S1C_vS1D_EENS_8epilogue10collective18CollectiveEpilogueINS1F_23Sm100TmaWarpSpecializedILi4ELi2ELi64ELb0ELb0EEEJSG_NS5_IJNSV_ISE_SB_EENSV_INSA_ILi64EEESB_EEEEESH_SI_SH_SI_NS1F_6fusion15FusionCallbacksIS1J_NS1O_17LinearCombinationISH_fSH_fLNS_15FloatRoundStyleE2EEESG_S1N_JEEENS4_5SM1004TMEM4LOAD26SM100_TMEM_LOAD_32dp32b64xES12_NS13_INS14_ILi2ELi4ELi3EEES17_NSV_INS5_IJS18_S1L_EEENS5_IJS1L_SB_EEEEEEENS4_39AutoVectorizingCopyWithAssumedAlignmentILi128EEENS4_14SM90_TMA_STOREES22_S24_S24_EEEvvEEEEvNT_6ParamsE:
[----:B------:R-:W1:Y:S01]  /*0000*/  LDC R1, c[0x0][0x37c] ;  /* 0x0000df00ff017b82 */ /* 0x000e620000000800 */
[----:B------:R-:W2:Y:S01]  /*0010*/  S2R R185, SR_TID.X ;  /* 0x0000000000b97919 */ /* 0x000ea20000002100 */
[----:B------:R-:W3:Y:S01]  /*0020*/  LDCU.64 UR4, c[0x0][0x890] ;  /* 0x00011200ff0477ac */ /* 0x000ee20008000a00 */
[----:B------:R-:W-:Y:S02]  /*0030*/  PRMT R171, RZ, 0x7610, R171 ;  /* 0x00007610ffab7816 */ /* 0x000fe400000000ab */
[----:B------:R-:W-:Y:S01]  /*0040*/  ELECT P5, URZ, PT ;  /* 0x0000000000ff782f */ /* 0x000fe200038a0000 */
[----:B------:R-:W4:Y:S01]  /*0050*/  LDCU.64 UR46, c[0x0][0x358] ;  /* 0x00006b00ff2e77ac */ /* 0x000f220008000a00 */
[----:B---3--:R-:W-:-:S04]  /*0060*/  UISETP.NE.U32.AND UP0, UPT, UR4, URZ, UPT ;  /* 0x000000ff0400728c */ /* 0x008fc8000bf05070 */
[----:B------:R-:W-:Y:S01]  /*0070*/  UISETP.NE.AND.EX UP0, UPT, UR5, URZ, UPT, UP0 ;  /* 0x000000ff0500728c */ /* 0x000fe2000bf05300 */
[----:B--2---:R-:W-:-:S05]  /*0080*/  SHF.R.U32.HI R173, RZ, 0x5, R185 ;  /* 0x00000005ffad7819 */ /* 0x004fca00000116b9 */
[----:B------:R-:W2:Y:S02]  /*0090*/  SHFL.IDX PT, R0, R173, RZ, 0x1f ;  /* 0x00001fffad007589 */ /* 0x000ea400000e0000 */
[----:B--2---:R-:W-:Y:S01]  /*00a0*/  R2UR UR8, R0 ;  /* 0x00000000000872ca */ /* 0x004fe200000e0000 */
[----:B-1--4-:R-:W-:-:S14]  /*00b0*/  BRA.U UP0, `(.L_x_0) ;  /* 0x00000001002c7547 */ /* 0x012fdc000b800000 */
[----:B------:R-:W1:Y:S02]  /*00c0*/  LDCU.64 UR6, c[0x0][0x888] ;  /* 0x00011100ff0677ac */ /* 0x000e640008000a00 */
[----:B-1----:R-:W-:-:S04]  /*00d0*/  UISETP.NE.U32.AND UP0, UPT, UR6, URZ, UPT ;  /* 0x000000ff0600728c */ /* 0x002fc8000bf05070 */
[----:B------:R-:W-:-:S09]  /*00e0*/  UISETP.NE.AND.EX UP0, UPT, UR7, URZ, UPT, UP0 ;  /* 0x000000ff0700728c */ /* 0x000fd2000bf05300 */
[----:B------:R-:W-:Y:S05]  /*00f0*/  BRA.U !UP0, `(.L_x_1) ;  /* 0x0000000108107547 */ /* 0x000fea000b800000 */
[----:B------:R-:W1:Y:S02]  /*0100*/  LDC.64 R2, c[0x0][0x888] ;  /* 0x00022200ff027b82 */ /* 0x000e640000000a00 */
[----:B-1----:R1:W5:Y:S01]  /*0110*/  LDG.E R81, desc[UR46][R2.64] ;  /* 0x0000002e02517981 */ /* 0x002362000c1e1900 */
[----:B------:R-:W-:Y:S01]  /*0120*/  HFMA2 R171, -RZ, RZ, 0, 5.9604644775390625e-08 ;  /* 0x00000001ffab7431 */ /* 0x000fe200000001ff */
[----:B------:R-:W-:Y:S05]  /*0130*/  BRA `(.L_x_0) ;  /* 0x00000000000c7947 */ /* 0x000fea0003800000 */
.L_x_1:
[----:B------:R-:W1:Y:S01]  /*0140*/  LDCU UR6, c[0x0][0x880] ;  /* 0x00011000ff0677ac */ /* 0x000e620008000800 */
[----:B------:R-:W-:Y:S01]  /*0150*/  HFMA2 R171, -RZ, RZ, 0, 5.9604644775390625e-08 ;  /* 0x00000001ffab7431 */ /* 0x000fe200000001ff */
[----:B-1----:R-:W-:-:S07]  /*0160*/  MOV R81, UR6 ;  /* 0x0000000600517c02 */ /* 0x002fce0008000f00 */
.L_x_0:
[----:B------:R-:W2:Y:S02]  /*0170*/  LDCU.64 UR6, c[0x0][0x8b0] ;  /* 0x00011600ff0677ac */ /* 0x000ea40008000a00 */
[----:B--2---:R-:W-:-:S04]  /*0180*/  UISETP.NE.U32.AND UP0, UPT, UR6, URZ, UPT ;  /* 0x000000ff0600728c */ /* 0x004fc8000bf05070 */
[----:B------:R-:W-:-:S09]  /*0190*/  UISETP.NE.AND.EX UP0, UPT, UR7, URZ, UPT, UP0 ;  /* 0x000000ff0700728c */ /* 0x000fd2000bf05300 */
[----:B------:R-:W-:Y:S05]  /*01a0*/  BRA.U UP0, `(.L_x_2) ;  /* 0x0000000100247547 */ /* 0x000fea000b800000 */
[----:B------:R-:W2:Y:S02]  /*01b0*/  LDCU.64 UR6, c[0x0][0x8a8] ;  /* 0x00011500ff0677ac */ /* 0x000ea40008000a00 */
[----:B--2---:R-:W-:-:S04]  /*01c0*/  UISETP.NE.U32.AND UP0, UPT, UR6, URZ, UPT ;  /* 0x000000ff0600728c */ /* 0x004fc8000bf05070 */
[----:B------:R-:W-:-:S09]  /*01d0*/  UISETP.NE.AND.EX UP0, UPT, UR7, URZ, UPT, UP0 ;  /* 0x000000ff0700728c */ /* 0x000fd2000bf05300 */
[----:B------:R-:W-:Y:S05]  /*01e0*/  BRA.U !UP0, `(.L_x_3) ;  /* 0x00000001080c7547 */ /* 0x000fea000b800000 */
[----:B------:R-:W2:Y:S02]  /*01f0*/  LDC.64 R78, c[0x0][0x8a8] ;  /* 0x00022a00ff4e7b82 */ /* 0x000ea40000000a00 */
[----:B--2---:R2:W5:Y:S01]  /*0200*/  LDG.E R78, desc[UR46][R78.64] ;  /* 0x0000002e4e4e7981 */ /* 0x004562000c1e1900 */
[----:B------:R-:W-:Y:S05]  /*0210*/  BRA `(.L_x_2) ;  /* 0x0000000000087947 */ /* 0x000fea0003800000 */
.L_x_3:
[----:B------:R-:W2:Y:S02]  /*0220*/  LDCU UR6, c[0x0][0x8a0] ;  /* 0x00011400ff0677ac */ /* 0x000ea40008000800 */
[----:B--2---:R-:W-:Y:S02]  /*0230*/  MOV R78, UR6 ;  /* 0x00000006004e7c02 */ /* 0x004fe40008000f00 */
.L_x_2:
[----:B------:R-:W-:Y:S01]  /*0240*/  IMAD.U32 R0, RZ, RZ, UR8 ;  /* 0x00000008ff007e24 */ /* 0x000fe2000f8e00ff */
[----:B------:R-:W-:Y:S04]  /*0250*/  BSSY.RECONVERGENT B0, `(.L_x_4) ;  /* 0x000000c000007945 */ /* 0x000fe80003800200 */
[C---:B------:R-:W-:Y:S02]  /*0260*/  ISETP.NE.OR P1, PT, R0.reuse, 0x1, !P5 ;  /* 0x000000010000780c */ /* 0x040fe40006f25670 */
[----:B------:R-:W-:-:S11]  /*0270*/  ISETP.NE.OR P0, PT, R0, 0x3, !P5 ;  /* 0x000000030000780c */ /* 0x000fd60006f05670 */
[----:B------:R-:W-:Y:S05]  /*0280*/  @P1 BRA `(.L_x_5) ;  /* 0x0000000000201947 */ /* 0x000fea0003800000 */
[----:B------:R-:W3:Y:S02]  /*0290*/  LDCU.64 UR6, c[0x0][0x348] ;  /* 0x00006900ff0677ac */ /* 0x000ee40008000a00 */
[----:B---3--:R-:W-:Y:S02]  /*02a0*/  UIADD3 UR10, UP1, UPT, UR6, 0x80, URZ ;  /* 0x00000080060a7890 */ /* 0x008fe4000ff3e0ff */
[----:B------:R-:W-:Y:S02]  /*02b0*/  UIADD3 UR6, UP0, UPT, UR6, 0x180, URZ ;  /* 0x0000018006067890 */ /* 0x000fe4000ff1e0ff */
[----:B------:R-:W-:Y:S02]  /*02c0*/  UIADD3.X UR11, UPT, UPT, URZ, UR7, URZ, UP1, !UPT ;  /* 0x00000007ff0b7290 */ /* 0x000fe40008ffe4ff */
[----:B------:R-:W-:-:S07]  /*02d0*/  UIADD3.X UR7, UPT, UPT, URZ, UR7, URZ, UP0, !UPT ;  /* 0x00000007ff077290 */ /* 0x000fce00087fe4ff */
[----:B------:R3:W-:Y:S02]  /*02e0*/  UTMACCTL.PF [UR10] ;  /* 0x000000000a0079b9 */ /* 0x0007e40008040000 */
[----:B------:R3:W-:Y:S02]  /*02f0*/  UTMACCTL.PF [UR6] ;  /* 0x00000000060079b9 */ /* 0x0007e40008040000 */
[----:B---3--:R-:W-:Y:S01]  /*0300*/  NOP ;  /* 0x0000000000007918 */ /* 0x008fe20000000000 */
.L_x_5:
[----:B------:R-:W-:Y:S05]  /*0310*/  BSYNC.RECONVERGENT B0 ;  /* 0x0000000000007941 */ /* 0x000fea0003800200 */
.L_x_4:
[----:B------:R-:W-:Y:S04]  /*0320*/  BSSY.RECONVERGENT B0, `(.L_x_6) ;  /* 0x000000a000007945 */ /* 0x000fe80003800200 */
        /* <DEDUP_REMOVED lines=9> */
.L_x_7:
[----:B------:R-:W-:Y:S05]  /*03c0*/  BSYNC.RECONVERGENT B0 ;  /* 0x0000000000007941 */ /* 0x000fea0003800200 */
.L_x_6:
[----:B------:R-:W3:Y:S01]  /*03d0*/  LDCU.64 UR6, c[0x0][0x888] ;  /* 0x00011100ff0677ac */ /* 0x000ee20008000a00 */
[----:B------:R-:W-:Y:S02]  /*03e0*/  UISETP.EQ.U32.AND UP1, UPT, UR4, URZ, UPT ;  /* 0x000000ff0400728c */ /* 0x000fe4000bf22070 */
[----:B------:R-:W-:Y:S02]  /*03f0*/  UPLOP3.LUT UP2, UPT, UPT, UPT, UPT, 0x80, 0x8 ;  /* 0x000000000008789c */ /* 0x000fe40003f4f070 */
[----:B---3--:R-:W-:-:S04]  /*0400*/  UISETP.NE.U32.AND UP0, UPT, UR6, URZ, UPT ;  /* 0x000000ff0600728c */ /* 0x008fc8000bf05070 */
[----:B------:R-:W-:-:S04]  /*0410*/  UISETP.NE.AND.EX UP0, UPT, UR7, URZ, UPT, UP0 ;  /* 0x000000ff0700728c */ /* 0x000fc8000bf05300 */
[----:B------:R-:W-:-:S04]  /*0420*/  UISETP.EQ.OR.EX UP3, UPT, UR5, URZ, !UP0, UP1 ;  /* 0x000000ff0500728c */ /* 0x000fc8000c762710 */
[----:B------:R-:W-:-:S05]  /*0430*/  UP2UR UR50, UPR, URZ, 0x8 ;  /* 0x00000008ff327883 */ /* 0x000fca0008000000 */
[----:B------:R-:W-:Y:S07]  /*0440*/  BRA.U !UP3, `(.L_x_8) ;  /* 0x000000010b207547 */ /* 0x000fee000b800000 */
[----:B------:R-:W-:Y:S01]  /*0450*/  UISETP.NE.U32.AND UP2, UPT, UR4, URZ, UPT ;  /* 0x000000ff0400728c */ /* 0x000fe2000bf45070 */
[----:B-----5:R-:W-:Y:S01]  /*0460*/  FSETP.NEU.AND P0, PT, R81, RZ, PT ;  /* 0x000000ff5100720b */ /* 0x020fe20003f0d000 */
[----:B------:R-:W-:Y:S02]  /*0470*/  USEL UR4, URZ, 0xffffffff, UP0 ;  /* 0xffffffffff047887 */ /* 0x000fe40008000000 */
[----:B------:R-:W-:-:S10]  /*0480*/  UISETP.NE.AND.EX UP2, UPT, UR5, URZ, UPT, UP2 ;  /* 0x000000ff0500728c */ /* 0x000fd4000bf45320 */
[----:B------:R-:W-:Y:S01]  /*0490*/  VOTEU.ANY UP1, P0 ;  /* 0x0000000000ff7886 */ /* 0x000fe20000020100 */
[----:B------:R-:W-:-:S04]  /*04a0*/  @!UP2 USEL UR4, URZ, 0xffffffff, UP1 ;  /* 0xffffffffff04a887 */ /* 0x000fc80008800000 */
[----:B------:R-:W-:-:S04]  /*04b0*/  ULOP3.LUT UR4, UR4, 0x1, URZ, 0xc0, !UPT ;  /* 0x0000000104047892 */ /* 0x000fc8000f8ec0ff */
[----:B------:R-:W-:-:S11]  /*04c0*/  UISETP.NE.U32.AND UP2, UPT, UR4, 0x1, UPT ;  /* 0x000000010400788c */ /* 0x000fd6000bf45070 */
.L_x_8:
[----:B-1----:R-:W1:Y:S01]  /*04d0*/  SHFL.IDX PT, R2, R173, RZ, 0x1f ;  /* 0x00001fffad027589 */ /* 0x002e6200000e0000 */
[----:B------:R-:W-:-:S04]  /*04e0*/  UISETP.NE.AND UP1, UPT, UR8, 0x2, UPT ;  /* 0x000000020800788c */ /* 0x000fc8000bf25270 */
[----:B------:R-:W-:Y:S01]  /*04f0*/  USEL UR6, URZ, 0x1, UP1 ;  /* 0x00000001ff067887 */ /* 0x000fe20008800000 */
[----:B-1----:R-:W-:-:S13]  /*0500*/  ISETP.NE.AND P0, PT, R2, RZ, PT ;  /* 0x000000ff0200720c */ /* 0x002fda0003f05270 */
[----:B------:R-:W-:Y:S05]  /*0510*/  @P0 BRA `(.L_x_9) ;  /* 0x0000000000400947 */ /* 0x000fea0003800000 */
[----:B------:R-:W1:Y:S01]  /*0520*/  S2UR UR5, SR_CgaCtaId ;  /* 0x00000000000579c3 */ /* 0x000e620000008800 */
[----:B------:R-:W-:Y:S01]  /*0530*/  UMOV UR7, 0x400 ;  /* 0x0000040000077882 */ /* 0x000fe20000000000 */
[----:B------:R-:W-:Y:S01]  /*0540*/  UMOV UR4, 0x1 ;  /* 0x0000000100047882 */ /* 0x000fe20000000000 */
[----:B------:R-:W-:Y:S01]  /*0550*/  ELECT P0, URZ, PT ;  /* 0x0000000000ff782f */ /* 0x000fe20003800000 */
[----:B------:R-:W-:-:S04]  /*0560*/  UIADD3 UR10, UPT, UPT, -UR4, 0x100000, URZ ;  /* 0x00100000040a7890 */ /* 0x000fc8000fffe1ff */
[----:B------:R-:W-:Y:S02]  /*0570*/  USHF.L.U32 UR11, UR10, 0xb, URZ ;  /* 0x0000000b0a0b7899 */ /* 0x000fe400080006ff */
[----:B------:R-:W-:Y:S02]  /*0580*/  USHF.L.U32 UR10, UR10, 0x1, URZ ;  /* 0x000000010a0a7899 */ /* 0x000fe400080006ff */
[----:B-1----:R-:W-:Y:S01]  /*0590*/  ULEA UR5, UR5, UR7, 0x18 ;  /* 0x0000000705057291 */ /* 0x002fe2000f8ec0ff */
[----:B------:R-:W1:Y:S11]  /*05a0*/  FENCE.VIEW.ASYNC.S ;  /* 0x00000000000073c6 */ /* 0x000e760000000000 */
[----:B-1----:R1:W3:Y:S01]  /*05b0*/  SYNCS.EXCH.64 URZ, [UR5], UR10 ;  /* 0x0000000a05ff75b2 */ /* 0x0022e20008000100 */
[----:B------:R1:W4:Y:S01]  /*05c0*/  SYNCS.EXCH.64 URZ, [UR5+0x18], UR10 ;  /* 0x0000180a05ff75b2 */ /* 0x0003220008000100 */
[----:B------:R1:W1:Y:S01]  /*05d0*/  SYNCS.EXCH.64 URZ, [UR5+0x8], UR10 ;  /* 0x0000080a05ff75b2 */ /* 0x0002620008000100 */
[----:B------:R1:W1:Y:S01]  /*05e0*/  SYNCS.EXCH.64 URZ, [UR5+0x20], UR10 ;  /* 0x0000200a05ff75b2 */ /* 0x0002620008000100 */
[----:B------:R1:W1:Y:S01]  /*05f0*/  SYNCS.EXCH.64 URZ, [UR5+0x10], UR10 ;  /* 0x0000100a05ff75b2 */ /* 0x0002620008000100 */
[----:B------:R1:W1:Y:S01]  /*0600*/  SYNCS.EXCH.64 URZ, [UR5+0x28], UR10 ;  /* 0x0000280a05ff75b2 */ /* 0x0002620008000100 */
[----:B------:R-:W-:Y:S01]  /*0610*/  NOP ;  /* 0x0000000000007918 */ /* 0x000fe20000000000 */
.L_x_9:
[----:B------:R-:W2:Y:S01]  /*0620*/  SHFL.IDX PT, R2, R173, RZ, 0x1f ;  /* 0x00001fffad027589 */ /* 0x000ea200000e0000 */
[----:B------:R-:W-:Y:S01]  /*0630*/  NOP ;  /* 0x0000000000007918 */ /* 0x000fe20000000000 */
[----:B--2---:R-:W-:-:S13]  /*0640*/  ISETP.NE.AND P0, PT, R2, 0x1, PT ;  /* 0x000000010200780c */ /* 0x004fda0003f05270 */
[----:B------:R-:W-:Y:S05]  /*0650*/  @P0 BRA `(.L_x_10) ;  /* 0x0000000000580947 */ /* 0x000fea0003800000 */
[----:B------:R-:W2:Y:S01]  /*0660*/  S2UR UR7, SR_CgaCtaId ;  /* 0x00000000000779c3 */ /* 0x000ea20000008800 */
[----:B------:R-:W-:Y:S01]  /*0670*/  UMOV UR9, 0x400 ;  /* 0x0000040000097882 */ /* 0x000fe20000000000 */
[----:B-1----:R-:W-:Y:S01]  /*0680*/  UMOV UR5, 0x20 ;  /* 0x0000002000057882 */ /* 0x002fe20000000000 */
[----:B------:R-:W-:Y:S01]  /*0690*/  UMOV UR4, 0x80 ;  /* 0x0000008000047882 */ /* 0x000fe20000000000 */
[----:B------:R-:W-:-:S04]  /*06a0*/  UIADD3 UR10, UPT, UPT, -UR5, 0x100000, URZ ;  /* 0x00100000050a7890 */ /* 0x000fc8000fffe1ff */
[----:B------:R-:W-:Y:S02]  /*06b0*/  USHF.L.U32 UR11, UR10, 0xb, URZ ;  /* 0x0000000b0a0b7899 */ /* 0x000fe400080006ff */
[----:B------:R-:W-:Y:S02]  /*06c0*/  USHF.L.U32 UR10, UR10, 0x1, URZ ;  /* 0x000000010a0a7899 */ /* 0x000fe400080006ff */
[----:B------:R-:W-:-:S04]  /*06d0*/  UIADD3 UR4, UPT, UPT, -UR4, 0x100000, URZ ;  /* 0x0010000004047890 */ /* 0x000fc8000fffe1ff */
[----:B------:R-:W-:Y:S02]  /*06e0*/  USHF.L.U32 UR5, UR4, 0xb, URZ ;  /* 0x0000000b04057899 */ /* 0x000fe400080006ff */
[----:B------:R-:W-:Y:S01]  /*06f0*/  USHF.L.U32 UR4, UR4, 0x1, URZ ;  /* 0x0000000104047899 */ /* 0x000fe200080006ff */
[----:B------:R-:W-:Y:S01]  /*0700*/  ELECT P0, URZ, PT ;  /* 0x0000000000ff782f */ /* 0x000fe20003800000 */
[----:B--2---:R-:W-:Y:S01]  /*0710*/  ULEA UR7, UR7, UR9, 0x18 ;  /* 0x0000000907077291 */ /* 0x004fe2000f8ec0ff */
[----:B------:R-:W1:Y:S11]  /*0720*/  FENCE.VIEW.ASYNC.S ;  /* 0x00000000000073c6 */ /* 0x000e760000000000 */
[----:B-1----:R2:W1:Y:S01]  /*0730*/  SYNCS.EXCH.64 URZ, [UR7+0x30], UR10 ;  /* 0x0000300a07ff75b2 */ /* 0x0024620008000100 */
[----:B------:R2:W1:Y:S01]  /*0740*/  SYNCS.EXCH.64 URZ, [UR7+0x50], UR4 ;  /* 0x0000500407ff75b2 */ /* 0x0004620008000100 */
[----:B------:R2:W1:Y:S01]  /*0750*/  SYNCS.EXCH.64 URZ, [UR7+0x38], UR10 ;  /* 0x0000380a07ff75b2 */ /* 0x0004620008000100 */
[----:B------:R2:W1:Y:S01]  /*0760*/  SYNCS.EXCH.64 URZ, [UR7+0x58], UR4 ;  /* 0x0000580407ff75b2 */ /* 0x0004620008000100 */
[----:B------:R2:W1:Y:S01]  /*0770*/  SYNCS.EXCH.64 URZ, [UR7+0x40], UR10 ;  /* 0x0000400a07ff75b2 */ /* 0x0004620008000100 */
[----:B------:R2:W1:Y:S01]  /*0780*/  SYNCS.EXCH.64 URZ, [UR7+0x60], UR4 ;  /* 0x0000600407ff75b2 */ /* 0x0004620008000100 */
[----:B------:R2:W1:Y:S01]  /*0790*/  SYNCS.EXCH.64 URZ, [UR7+0x48], UR10 ;  /* 0x0000480a07ff75b2 */ /* 0x0004620008000100 */
[----:B------:R2:W1:Y:S02]  /*07a0*/  SYNCS.EXCH.64 URZ, [UR7+0x68], UR4 ;  /* 0x0000680407ff75b2 */ /* 0x0004640008000100 */
[----:B--2---:R-:W-:Y:S01]  /*07b0*/  NOP ;  /* 0x0000000000007918 */ /* 0x004fe20000000000 */
.L_x_10:
[----:B------:R-:W2:Y:S01]  /*07c0*/  SHFL.IDX PT, R2, R173, RZ, 0x1f ;  /* 0x00001fffad027589 */ /* 0x000ea200000e0000 */
[----:B------:R-:W-:Y:S01]  /*07d0*/  NOP ;  /* 0x0000000000007918 */ /* 0x000fe20000000000 */
[----:B--2---:R-:W-:-:S13]  /*07e0*/  ISETP.NE.AND P0, PT, R2, 0x3, PT ;  /* 0x000000030200780c */ /* 0x004fda0003f05270 */
[----:B------:R-:W-:Y:S05]  /*07f0*/  @P0 BRA `(.L_x_11) ;  /* 0x0000000000300947 */ /* 0x000fea0003800000 */
[----:B-1----:R-:W1:Y:S01]  /*0800*/  S2UR UR5, SR_CgaCtaId ;  /* 0x00000000000579c3 */ /* 0x002e620000008800 */
        /* <DEDUP_REMOVED lines=8> */
[----:B-1----:R2:W1:Y:S01]  /*0890*/  SYNCS.EXCH.64 URZ, [UR5+0x70], UR10 ;  /* 0x0000700a05ff75b2 */ /* 0x0024620008000100 */
[----:B------:R2:W1:Y:S02]  /*08a0*/  SYNCS.EXCH.64 URZ, [UR5+0x78], UR10 ;  /* 0x0000780a05ff75b2 */ /* 0x0004640008000100 */
[----:B--2---:R-:W-:Y:S01]  /*08b0*/  NOP ;  /* 0x0000000000007918 */ /* 0x004fe20000000000 */
.L_x_11:
[----:B------:R-:W2:Y:S01]  /*08c0*/  SHFL.IDX PT, R2, R173, RZ, 0x1f ;  /* 0x00001fffad027589 */ /* 0x000ea200000e0000 */
[----:B------:R-:W-:Y:S01]  /*08d0*/  NOP ;  /* 0x0000000000007918 */ /* 0x000fe20000000000 */
[----:B--2---:R-:W-:-:S13]  /*08e0*/  ISETP.NE.AND P0, PT, R2, 0x4, PT ;  /* 0x000000040200780c */ /* 0x004fda0003f05270 */
[----:B------:R-:W-:Y:S05]  /*08f0*/  @P0 BRA `(.L_x_12) ;  /* 0x00000000004c0947 */ /* 0x000fea0003800000 */
[----:B-1----:R-:W1:Y:S01]  /*0900*/  S2UR UR5, SR_CgaCtaId ;  /* 0x00000000000579c3 */ /* 0x002e620000008800 */
[----:B------:R-:W-:Y:S01]  /*0910*/  UMOV UR9, 0x100 ;  /* 0x0000010000097882 */ /* 0x000fe20000000000 */
[----:B------:R-:W-:Y:S01]  /*0920*/  UMOV UR7, 0x400 ;  /* 0x0000040000077882 */ /* 0x000fe20000000000 */
[----:B------:R-:W-:Y:S01]  /*0930*/  USEL UR9, UR9, 0xe0, UP2 ;  /* 0x000000e009097887 */ /* 0x000fe20009000000 */
[----:B------:R-:W-:Y:S01]  /*0940*/  UMOV UR4, 0x1 ;  /* 0x0000000100047882 */ /* 0x000fe20000000000 */
[----:B------:R-:W-:Y:S01]  /*0950*/  ELECT P0, URZ, PT ;  /* 0x0000000000ff782f */ /* 0x000fe20003800000 */
[----:B------:R-:W-:-:S04]  /*0960*/  UIADD3 UR10, UPT, UPT, -UR4, 0x100000, URZ ;  /* 0x00100000040a7890 */ /* 0x000fc8000fffe1ff */
[----:B------:R-:W-:Y:S02]  /*0970*/  USHF.L.U32 UR11, UR10, 0xb, URZ ;  /* 0x0000000b0a0b7899 */ /* 0x000fe400080006ff */
[----:B------:R-:W-:Y:S02]  /*0980*/  USHF.L.U32 UR10, UR10, 0x1, URZ ;  /* 0x000000010a0a7899 */ /* 0x000fe400080006ff */
[----:B------:R-:W-:-:S04]  /*0990*/  UIADD3 UR12, UPT, UPT, -UR9, 0x100000, URZ ;  /* 0x00100000090c7890 */ /* 0x000fc8000fffe1ff */
[----:B------:R-:W-:Y:S02]  /*09a0*/  USHF.L.U32 UR13, UR12, 0xb, URZ ;  /* 0x0000000b0c0d7899 */ /* 0x000fe400080006ff */
[----:B------:R-:W-:Y:S02]  /*09b0*/  USHF.L.U32 UR12, UR12, 0x1, URZ ;  /* 0x000000010c0c7899 */ /* 0x000fe400080006ff */
[----:B-1----:R-:W-:Y:S01]  /*09c0*/  ULEA UR5, UR5, UR7, 0x18 ;  /* 0x0000000705057291 */ /* 0x002fe2000f8ec0ff */
[----:B------:R-:W1:Y:S11]  /*09d0*/  FENCE.VIEW.ASYNC.S ;  /* 0x00000000000073c6 */ /* 0x000e760000000000 */
[----:B-1----:R2:W1:Y:S01]  /*09e0*/  SYNCS.EXCH.64 URZ, [UR5+0x80], UR10 ;  /* 0x0000800a05ff75b2 */ /* 0x0024620008000100 */
[----:B------:R2:W1:Y:S01]  /*09f0*/  SYNCS.EXCH.64 URZ, [UR5+0x90], UR12 ;  /* 0x0000900c05ff75b2 */ /* 0x0004620008000100 */
[----:B------:R2:W1:Y:S01]  /*0a00*/  SYNCS.EXCH.64 URZ, [UR5+0x88], UR10 ;  /* 0x0000880a05ff75b2 */ /* 0x0004620008000100 */
[----:B------:R2:W1:Y:S02]  /*0a10*/  SYNCS.EXCH.64 URZ, [UR5+0x98], UR12 ;  /* 0x0000980c05ff75b2 */ /* 0x0004640008000100 */
[----:B--2---:R-:W-:Y:S01]  /*0a20*/  NOP ;  /* 0x0000000000007918 */ /* 0x004fe20000000000 */
.L_x_12:
        /* <DEDUP_REMOVED lines=20> */
[----:B------:R2:W1:Y:S02]  /*0b70*/  SYNCS.EXCH.64 URZ, [UR7+0xb8], UR4 ;  /* 0x0000b80407ff75b2 */ /* 0x0004640008000100 */
[----:B--2---:R-:W-:Y:S01]  /*0b80*/  NOP ;  /* 0x0000000000007918 */ /* 0x004fe20000000000 */
.L_x_13:
        /* <DEDUP_REMOVED lines=18> */
.L_x_14:
[----:B-1----:R-:W1:Y:S01]  /*0cb0*/  S2UR UR5, SR_CTAID.X ;  /* 0x00000000000579c3 */ /* 0x002e620000002500 */
[----:B------:R-:W-:-:S05]  /*0cc0*/  CS2R.32 R170, SR_CgaSize ;  /* 0x0000000000aa7805 */ /* 0x000fca0000008a00 */
[----:B------:R-:W-:-:S05]  /*0cd0*/  IMAD R170, R170, -0xa0, RZ ;  /* 0xffffff60aaaa7824 */ /* 0x000fca00078e02ff */
[----:B------:R-:W-:-:S14]  /*0ce0*/  R2UR UR9, R170 ;  /* 0x00000000aa0972ca */ /* 0x000fdc00000e0000 */
[----:B------:R-:W2:Y:S01]  /*0cf0*/  LDCU UR9, c[0x0][UR9+0x2b0] ;  /* 0x00005600090977ac */ /* 0x000ea20008000800 */
[----:B------:R-:W-:Y:S01]  /*0d00*/  NOP ;  /* 0x0000000000007918 */ /* 0x000fe20000000000 */
[----:B------:R-:W-:-:S05]  /*0d10*/  CS2R.32 R170, SR_CgaSize ;  /* 0x0000000000aa7805 */ /* 0x000fca0000008a00 */
[----:B------:R-:W-:-:S05]  /*0d20*/  IMAD R170, R170, -0xa0, RZ ;  /* 0xffffff60aaaa7824 */ /* 0x000fca00078e02ff */
[----:B------:R-:W-:-:S14]  /*0d30*/  R2UR UR7, R170 ;  /* 0x00000000aa0772ca */ /* 0x000fdc00000e0000 */
[----:B------:R-:W3:Y:S01]  /*0d40*/  LDCU UR7, c[0x0][UR7+0x2b4] ;  /* 0x00005680070777ac */ /* 0x000ee20008000800 */
[----:B------:R-:W4:Y:S08]  /*0d50*/  S2UR UR4, SR_CTAID.Y ;  /* 0x00000000000479c3 */ /* 0x000f300000002600 */
[----:B------:R-:W3:Y:S01]  /*0d60*/  LDC R9, c[0x0][0xb24] ;  /* 0x0002c900ff097b82 */ /* 0x000ee20000000800 */
[----:B-1----:R-:W-:-:S02]  /*0d70*/  I2FP.F32.U32 R5, UR5 ;  /* 0x0000000500057c45 */ /* 0x002fc40008201000 */
[----:B------:R-:W-:-:S05]  /*0d80*/  CS2R.32 R3, SR_CgaSize ;  /* 0x0000000000037805 */ /* 0x000fca0000008a00 */
[----:B------:R-:W-:-:S06]  /*0d90*/  IMAD R3, R3, -0xa0, RZ ;  /* 0xffffff6003037824 */ /* 0x000fcc00078e02ff */
[----:B------:R-:W1:Y:S01]  /*0da0*/  LDC R3, c[0x0][R3+0x2a0] ;  /* 0x0000a80003037b82 */ /* 0x000e620000000800 */
[----:B------:R-:W-:Y:S01]  /*0db0*/  MOV R21, UR5 ;  /* 0x0000000500157c02 */ /* 0x000fe20008000f00 */
[----:B--2---:R-:W-:Y:S01]  /*0dc0*/  FMUL R5, R5, UR9 ;  /* 0x0000000905057c20 */ /* 0x004fe20008400000 */
[----:B----4-:R-:W-:Y:S02]  /*0dd0*/  I2FP.F32.U32 R4, UR4 ;  /* 0x0000000400047c45 */ /* 0x010fe40008201000 */
[----:B------:R-:W-:-:S05]  /*0de0*/  CS2R.32 R2, SR_CgaSize ;  /* 0x0000000000027805 */ /* 0x000fca0000008a00 */
[----:B------:R-:W-:-:S06]  /*0df0*/  IMAD R2, R2, -0xa0, RZ ;  /* 0xffffff6002027824 */ /* 0x000fcc00078e02ff */
[----:B------:R-:W2:Y:S01]  /*0e00*/  LDC R2, c[0x0][R2+0x2a4] ;  /* 0x0000a90002027b82 */ /* 0x000ea20000000800 */
[----:B------:R-:W4:Y:S01]  /*0e10*/  F2I.U32.TRUNC.NTZ R170, R5 ;  /* 0x0000000500aa7305 */ /* 0x000f22000020f000 */
[----:B------:R-:W-:Y:S01]  /*0e20*/  MOV R20, UR4 ;  /* 0x0000000400147c02 */ /* 0x000fe20008000f00 */
[----:B---3--:R-:W-:-:S05]  /*0e30*/  FMUL R4, R4, UR7 ;  /* 0x0000000704047c20 */ /* 0x008fca0008400000 */
[----:B------:R-:W-:Y:S01]  /*0e40*/  BAR.SYNC.DEFER_BLOCKING 0x0 ;  /* 0x0000000000007b1d */ /* 0x000fe20000010000 */
[----:B------:R-:W-:-:S05]  /*0e50*/  ISETP.GE.AND P0, PT, R9, 0x1, PT ;  /* 0x000000010900780c */ /* 0x000fca0003f06270 */
[----:B------:R-:W3:Y:S02]  /*0e60*/  F2I.U32.TRUNC.NTZ R147, R4 ;  /* 0x0000000400937305 */ /* 0x000ee4000020f000 */
[----:B------:R-:W2:Y:S01]  /*0e70*/  S2UR UR36, SR_CTAID.Z ;  /* 0x00000000002479c3 */ /* 0x000ea20000002700 */
[----:B----4-:R-:W-:-:S05]  /*0e80*/  IADD3 R170, PT, PT, -R170, RZ, RZ ;  /* 0x000000ffaaaa7210 */ /* 0x010fca0007ffe1ff */
[----:B-1----:R-:W-:Y:S01]  /*0e90*/  IMAD R170, R3, R170, UR5 ;  /* 0x0000000503aa7e24 */ /* 0x002fe2000f8e02aa */
[----:B---3--:R-:W-:-:S05]  /*0ea0*/  IADD3 R147, PT, PT, -R147, RZ, RZ ;  /* 0x000000ff93937210 */ /* 0x008fca0007ffe1ff */
[----:B--2---:R-:W-:Y:S01]  /*0eb0*/  IMAD R147, R2, R147, UR4 ;  /* 0x0000000402937e24 */ /* 0x004fe2000f8e0293 */
[----:B------:R-:W-:Y:S06]  /*0ec0*/  @!P0 BRA `(.L_x_15) ;  /* 0x0000000000b88947 */ /* 0x000fec0003800000 */
[----:B------:R-:W1:Y:S01]  /*0ed0*/  LDC.64 R4, c[0x0][0xb18] ;  /* 0x0002c600ff047b82 */ /* 0x000e620000000a00 */
[----:B------:R-:W-:-:S07]  /*0ee0*/  ISETP.NE.AND P0, PT, R9, 0x1, PT ;  /* 0x000000010900780c */ /* 0x000fce0003f05270 */
[----:B------:R-:W2:Y:S08]  /*0ef0*/  LDC R10, c[0x0][0xb0c] ;  /* 0x0002c300ff0a7b82 */ /* 0x000eb00000000800 */
[----:B------:R-:W3:Y:S08]  /*0f00*/  LDC R11, c[0x0][0x370] ;  /* 0x0000dc00ff0b7b82 */ /* 0x000ef00000000800 */
[----:B------:R-:W4:Y:S01]  /*0f10*/  LDC R12, c[0x0][0x374] ;  /* 0x0000dd00ff0c7b82 */ /* 0x000f220000000800 */
[----:B-1----:R-:W-:-:S07]  /*0f20*/  ISETP.NE.AND P1, PT, R4, 0x1, PT ;  /* 0x000000010400780c */ /* 0x002fce0003f25270 */
[----:B------:R-:W3:Y:S01]  /*0f30*/  LDC.64 R6, c[0x0][0xb10] ;  /* 0x0002c400ff067b82 */ /* 0x000ee20000000a00 */
[----:B--2---:R-:W-:-:S07]  /*0f40*/  ISETP.NE.AND P2, PT, R10, 0x1, PT ;  /* 0x000000010a00780c */ /* 0x004fce0003f45270 */
[----:B------:R-:W1:Y:S08]  /*0f50*/  LDC R8, c[0x0][0xb20] ;  /* 0x0002c800ff087b82 */ /* 0x000e700000000800 */
[----:B------:R-:W2:Y:S01]  /*0f60*/  LDC.64 R2, c[0x0][0xb28] ;  /* 0x0002ca00ff027b82 */ /* 0x000ea20000000a00 */
[----:B----4-:R-:W-:-:S04]  /*0f70*/  IMAD.HI.U32 R13, R12, R5, RZ ;  /* 0x000000050c0d7227 */ /* 0x010fc800078e00ff */
[----:B------:R-:W-:-:S04]  /*0f80*/  IMAD.HI.U32 R5, R20, R5, RZ ;  /* 0x0000000514057227 */ /* 0x000fc800078e00ff */
[----:B---3--:R-:W-:-:S04]  /*0f90*/  IMAD.HI.U32 R14, R11, R6, RZ ;  /* 0x000000060b0e7227 */ /* 0x008fc800078e00ff */
[C---:B------:R-:W-:Y:S01]  /*0fa0*/  IMAD.HI.U32 R16, R21.reuse, R6, RZ ;  /* 0x0000000615107227 */ /* 0x040fe200078e00ff */
[-C--:B------:R-:W-:Y:S02]  /*0fb0*/  @P2 SHF.R.U32.HI R11, RZ, R7.reuse, R14 ;  /* 0x00000007ff0b2219 */ /* 0x080fe4000001160e */
[-C--:B-1----:R-:W-:Y:S02]  /*0fc0*/  @P1 SHF.R.U32.HI R12, RZ, R8.reuse, R13 ;  /* 0x00000008ff0c1219 */ /* 0x082fe4000001160d */
[----:B------:R-:W-:Y:S02]  /*0fd0*/  SHF.R.U32.HI R5, RZ, R8, R5 ;  /* 0x00000008ff057219 */ /* 0x000fe40000011605 */
[----:B------:R-:W-:Y:S02]  /*0fe0*/  SHF.R.U32.HI R16, RZ, R7, R16 ;  /* 0x00000007ff107219 */ /* 0x000fe40000011610 */
[----:B------:R-:W-:Y:S01]  /*0ff0*/  SEL R5, R20, R5, !P1 ;  /* 0x0000000514057207 */ /* 0x000fe20004800000 */
[----:B--2---:R-:W-:Y:S01]  /*1000*/  IMAD.HI.U32 R14, R12, R2, RZ ;  /* 0x000000020c0e7227 */ /* 0x004fe200078e00ff */
[----:B------:R-:W-:-:S02]  /*1010*/  SEL R7, R21, R16, !P2 ;  /* 0x0000001015077207 */ /* 0x000fc40005000000 */
[----:B------:R-:W-:Y:S01]  /*1020*/  IADD3 R13, PT, PT, -R5, RZ, RZ ;  /* 0x000000ff050d7210 */ /* 0x000fe20007ffe1ff */
[----:B------:R-:W-:Y:S01]  /*1030*/  IMAD.HI.U32 R6, R11, R2, RZ ;  /* 0x000000020b067227 */ /* 0x000fe200078e00ff */
[----:B------:R-:W-:-:S03]  /*1040*/  @P0 SHF.R.U32.HI R12, RZ, R3, R14 ;  /* 0x00000003ff0c0219 */ /* 0x000fc6000001160e */
[----:B------:R-:W-:Y:S01]  /*1050*/  IMAD R13, R4, R13, R20 ;  /* 0x0000000d040d7224 */ /* 0x000fe200078e0214 */
[----:B------:R-:W-:Y:S01]  /*1060*/  @P0 SHF.R.U32.HI R11, RZ, R3, R6 ;  /* 0x00000003ff0b0219 */ /* 0x000fe20000011606 */
[----:B------:R-:W-:-:S04]  /*1070*/  IMAD R12, R12, R9, RZ ;  /* 0x000000090c0c7224 */ /* 0x000fc800078e02ff */
[----:B------:R-:W-:Y:S01]  /*1080*/  IMAD R6, R11, R9, RZ ;  /* 0x000000090b067224 */ /* 0x000fe200078e02ff */
[----:B------:R-:W-:-:S04]  /*1090*/  ISETP.GE.AND P1, PT, R5, R12, PT ;  /* 0x0000000c0500720c */ /* 0x000fc80003f26270 */
[----:B------:R-:W-:Y:S01]  /*10a0*/  ISETP.GE.OR P1, PT, R7, R6, P1 ;  /* 0x000000060700720c */ /* 0x000fe20000f26670 */
[----:B------:R-:W-:-:S05]  /*10b0*/  IMAD.HI.U32 R6, R5, R2, RZ ;  /* 0x0000000205067227 */ /* 0x000fca00078e00ff */
[----:B------:R-:W-:-:S04]  /*10c0*/  SHF.R.U32.HI R6, RZ, R3, R6 ;  /* 0x00000003ff067219 */ /* 0x000fc80000011606 */
[----:B------:R-:W-:-:S03]  /*10d0*/  SEL R6, R5, R6, !P0 ;  /* 0x0000000605067207 */ /* 0x000fc60004000000 */
[----:B------:R-:W-:Y:S01]  /*10e0*/  @!P1 IMAD.HI.U32 R8, R7, R2, RZ ;  /* 0x0000000207089227 */ /* 0x000fe200078e00ff */
[----:B------:R-:W-:-:S04]  /*10f0*/  IADD3 R2, PT, PT, -R6, RZ, RZ ;  /* 0x000000ff06027210 */ /* 0x000fc80007ffe1ff */
[----:B------:R-:W-:Y:S01]  /*1100*/  @!P1 SHF.R.U32.HI R8, RZ, R3, R8 ;  /* 0x00000003ff089219 */ /* 0x000fe20000011608 */
[----:B------:R-:W-:-:S03]  /*1110*/  IMAD R2, R9, R2, R5 ;  /* 0x0000000209027224 */ /* 0x000fc600078e0205 */
[----:B------:R-:W-:-:S05]  /*1120*/  @!P1 SEL R3, R7, R8, !P0 ;  /* 0x0000000807039207 */ /* 0x000fca0004000000 */
[--C-:B------:R-:W-:Y:S02]  /*1130*/  @!P1 IMAD.IADD R6, R6, 0x1, -R3.reuse ;  /* 0x0000000106069824 */ /* 0x100fe400078e0a03 */
[----:B------:R-:W-:Y:S01]  /*1140*/  @!P1 IMAD R3, R2, R11, R3 ;  /* 0x0000000b02039224 */ /* 0x000fe200078e0203 */
[----:B------:R-:W-:Y:S01]  /*1150*/  IADD3 R2, PT, PT, -R7, RZ, RZ ;  /* 0x000000ff07027210 */ /* 0x000fe20007ffe1ff */
[----:B------:R-:W-:Y:S02]  /*1160*/  @!P1 IMAD R5, R6, R9, R7 ;  /* 0x0000000906059224 */ /* 0x000fe400078e0207 */
[----:B------:R-:W-:Y:S02]  /*1170*/  @!P1 IMAD.MOV.U32 R7, RZ, RZ, R3 ;  /* 0x000000ffff079224 */ /* 0x000fe400078e0003 */
[----:B------:R-:W-:Y:S02]  /*1180*/  IMAD R2, R10, R2, R21 ;  /* 0x000000020a027224 */ /* 0x000fe400078e0215 */
[----:B------:R-:W-:-:S02]  /*1190*/  IMAD R20, R5, R4, R13 ;  /* 0x0000000405147224 */ /* 0x000fc400078e020d */
[----:B------:R-:W-:Y:S02]  /*11a0*/  IMAD R21, R7, R10, R2 ;  /* 0x0000000a07157224 */ /* 0x000fe400078e0202 */
.L_x_15:
[----:B------:R-:W1:Y:S01]  /*11b0*/  LDCU UR4, c[0x0][0xb30] ;  /* 0x00016600ff0477ac */ /* 0x000e620008000800 */
[----:B------:R-:W2:Y:S08]  /*11c0*/  S2UR UR37, SR_CgaCtaId ;  /* 0x00000000002579c3 */ /* 0x000eb00000008800 */
[----:B------:R-:W3:Y:S01]  /*11d0*/  LDC R72, c[0x0][0xb24] ;  /* 0x0002c900ff487b82 */ /* 0x000ee20000000800 */
[----:B-1----:R-:W-:-:S09]  /*11e0*/  UISETP.NE.AND UP1, UPT, UR4, 0x1, UPT ;  /* 0x000000010400788c */ /* 0x002fd2000bf25270 */
[----:B--2---:R-:W-:Y:S05]  /*11f0*/  BRA.U UP1, `(.L_x_16) ;  /* 0x0000000101407547 */ /* 0x004fea000b800000 */
[----:B------:R-:W1:Y:S08]  /*1200*/  LDC.64 R4, c[0x0][0xb10] ;  /* 0x0002c400ff047b82 */ /* 0x000e700000000a00 */
[----:B------:R-:W2:Y:S08]  /*1210*/  LDC.64 R2, c[0x0][0xb18] ;  /* 0x0002c600ff027b82 */ /* 0x000eb00000000a00 */
[----:B------:R-:W4:Y:S08]  /*1220*/  LDC R6, c[0x0][0xb20] ;  /* 0x0002c800ff067b82 */ /* 0x000f300000000800 */
[----:B------:R-:W3:Y:S01]  /*1230*/  LDC R8, c[0x0][0xb0c] ;  /* 0x0002c300ff087b82 */ /* 0x000ee20000000800 */
[----:B-1----:R-:W-:-:S05]  /*1240*/  IMAD.HI.U32 R4, R21, R4, RZ ;  /* 0x0000000415047227 */ /* 0x002fca00078e00ff */
[----:B------:R-:W-:Y:S01]  /*1250*/  SHF.R.U32.HI R4, RZ, R5, R4 ;  /* 0x00000005ff047219 */ /* 0x000fe20000011604 */
[----:B--2---:R-:W-:Y:S01]  /*1260*/  IMAD.HI.U32 R3, R20, R3, RZ ;  /* 0x0000000314037227 */ /* 0x004fe200078e00ff */
[----:B------:R-:W-:-:S04]  /*1270*/  ISETP.NE.AND P0, PT, R2, 0x1, PT ;  /* 0x000000010200780c */ /* 0x000fc80003f05270 */
[----:B----4-:R-:W-:-:S04]  /*1280*/  SHF.R.U32.HI R3, RZ, R6, R3 ;  /* 0x00000006ff037219 */ /* 0x010fc80000011603 */
[----:B------:R-:W-:Y:S02]  /*1290*/  SEL R3, R20, R3, !P0 ;  /* 0x0000000314037207 */ /* 0x000fe40004000000 */
[----:B---3--:R-:W-:-:S04]  /*12a0*/  ISETP.NE.AND P1, PT, R8, 0x1, PT ;  /* 0x000000010800780c */ /* 0x008fc80003f25270 */
[----:B------:R-:W-:-:S05]  /*12b0*/  SEL R4, R21, R4, !P1 ;  /* 0x0000000415047207 */ /* 0x000fca0004800000 */
[----:B------:R-:W-:Y:S02]  /*12c0*/  IMAD.IADD R5, R3, 0x1, -R4 ;  /* 0x0000000103057824 */ /* 0x000fe400078e0a04 */
[----:B------:R-:W-:Y:S02]  /*12d0*/  IMAD.IADD R3, R4, 0x1, -R3 ;  /* 0x0000000104037824 */ /* 0x000fe400078e0a03 */
[----:B------:R-:W-:Y:S02]  /*12e0*/  IMAD R21, R5, R8, R21 ;  /* 0x0000000805157224 */ /* 0x000fe400078e0215 */
[----:B------:R-:W-:-:S07]  /*12f0*/  IMAD R20, R3, R2, R20 ;  /* 0x0000000203147224 */ /* 0x000fce00078e0214 */
.L_x_16:
[----:B------:R-:W-:Y:S01]  /*1300*/  BAR.SYNC.DEFER_BLOCKING 0x0 ;  /* 0x0000000000007b1d */ /* 0x000fe20000010000 */
[----:B------:R-:W-:Y:S01]  /*1310*/  UISETP.NE.AND UP1, UPT, UR8, 0x2, UPT ;  /* 0x000000020800788c */ /* 0x000fe2000bf25270 */
[----:B------:R-:W-:Y:S02]  /*1320*/  ISETP.NE.OR P5, PT, R0, 0x2, !P5 ;  /* 0x000000020000780c */ /* 0x000fe40006fa5670 */
[----:B------:R-:W-:-:S06]  /*1330*/  LOP3.LUT R2, R185, 0x1f, RZ, 0xc0, !PT ;  /* 0x0000001fb9027812 */ /* 0x000fcc00078ec0ff */
[----:B------:R-:W-:Y:S05]  /*1340*/  BRA.U UP1, `(.L_x_17) ;  /* 0x0000001101387547 */ /* 0x000fea000b800000 */
[----:B------:R-:W1:Y:S01]  /*1350*/  LDCU UR13, c[0x0][0x38c] ;  /* 0x00007180ff0d77ac */ /* 0x000e620008000800 */
[----:B------:R-:W2:Y:S01]  /*1360*/  LDC R9, c[0x0][0x370] ;  /* 0x0000dc00ff097b82 */ /* 0x000ea20000000800 */
[----:B------:R-:W-:Y:S01]  /*1370*/  PLOP3.LUT P1, PT, PT, PT, UP2, 0x80, 0x8 ;  /* 0x000000000008781c */ /* 0x000fe20003f2f028 */
[----:B------:R-:W-:Y:S01]  /*1380*/  IMAD.MOV.U32 R15, RZ, RZ, 0x1 ;  /* 0x00000001ff0f7424 */ /* 0x000fe200078e00ff */
[----:B------:R-:W-:Y:S01]  /*1390*/  ISETP.EQ.OR P4, PT, R2, RZ, P5 ;  /* 0x000000ff0200720c */ /* 0x000fe20002f82670 */
[----:B------:R-:W-:Y:S01]  /*13a0*/  IMAD.MOV.U32 R14, RZ, RZ, RZ ;  /* 0x000000ffff0e7224 */ /* 0x000fe200078e00ff */
[----:B------:R-:W-:Y:S02]  /*13b0*/  PLOP3.LUT P1, PT, P1, PT, PT, 0x8, 0x80 ;  /* 0x000000000080781c */ /* 0x000fe40000f2e170 */
[----:B------:R-:W-:Y:S01]  /*13c0*/  CS2R R12, SRZ ;  /* 0x00000000000c7805 */ /* 0x000fe2000001ff00 */
[----:B------:R-:W-:Y:S01]  /*13d0*/  IMAD.MOV.U32 R10, RZ, RZ, 0x1 ;  /* 0x00000001ff0a7424 */ /* 0x000fe200078e00ff */
[----:B------:R-:W4:Y:S01]  /*13e0*/  LDC R0, c[0x0][0x374] ;  /* 0x0000dd00ff007b82 */ /* 0x000f220000000800 */
[----:B------:R-:W2:Y:S01]  /*13f0*/  LDCU.64 UR22, c[0x0][0x348] ;  /* 0x00006900ff1677ac */ /* 0x000ea20008000a00 */
[----:B------:R-:W-:Y:S01]  /*1400*/  UMOV UR6, URZ ;  /* 0x000000ff00067c82 */ /* 0x000fe20008000000 */
[----:B-1----:R-:W-:-:S04]  /*1410*/  UIADD3 UR5, UPT, UPT, UR13, 0x7f, URZ ;  /* 0x0000007f0d057890 */ /* 0x002fc8000fffe0ff */
[----:B------:R-:W-:-:S04]  /*1420*/  USHF.R.S32.HI UR4, URZ, 0x1f, UR5 ;  /* 0x0000001fff047899 */ /* 0x000fc80008011405 */
[----:B------:R-:W-:-:S04]  /*1430*/  ULEA.HI UR4, UR4, UR5, URZ, 0x7 ;  /* 0x0000000504047291 */ /* 0x000fc8000f8f38ff */
[----:B------:R-:W-:Y:S02]  /*1440*/  USHF.R.S32.HI UR15, URZ, 0x7, UR4 ;  /* 0x00000007ff0f7899 */ /* 0x000fe40008011404 */
[----:B------:R-:W-:Y:S02]  /*1450*/  UIADD3 UR4, UPT, UPT, UR13, -0x1, URZ ;  /* 0xffffffff0d047890 */ /* 0x000fe4000fffe0ff */
[----:B------:R-:W-:Y:S02]  /*1460*/  UISETP.LT.U32.AND UP0, UPT, UR15, 0x3, UPT ;  /* 0x000000030f00788c */ /* 0x000fe4000bf01070 */
[----:B------:R-:W-:Y:S02]  /*1470*/  UISETP.GE.U32.AND UP1, UPT, UR4, -0xff, UPT ;  /* 0xffffff010400788c */ /* 0x000fe4000bf26070 */
[----:B------:R-:W-:Y:S02]  /*1480*/  USEL UR14, UR15, 0x3, UP0 ;  /* 0x000000030f0e7887 */ /* 0x000fe40008000000 */
[----:B------:R-:W-:-:S02]  /*1490*/  UIADD3 UR13, UPT, UPT, UR13, 0xfe, URZ ;  /* 0x000000fe0d0d7890 */ /* 0x000fc4000fffe0ff */
[----:B------:R-:W-:Y:S02]  /*14a0*/  UIADD3 UR5, UPT, UPT, UR14, -0x1, URZ ;  /* 0xffffffff0e057890 */ /* 0x000fe4000fffe0ff */
[----:B------:R-:W-:-:S03]  /*14b0*/  UIADD3 UR7, UPT, UPT, UR15, -UR14, URZ ;  /* 0x8000000e0f077290 */ /* 0x000fc6000fffe0ff */
[----:B------:R-:W-:-:S04]  /*14c0*/  @UP1 UIADD3 UR5, UPT, UPT, UR14, URZ, URZ ;  /* 0x000000ff0e051290 */ /* 0x000fc8000fffe0ff */
[----:B--2---:R-:W-:-:S12]  /*14d0*/  UIADD3 UR5, UPT, UPT, UR5, 0x1, URZ ;  /* 0x0000000105057890 */ /* 0x004fd8000fffe0ff */
.L_x_35:
[----:B------:R-:W-:Y:S01]  /*14e0*/  UISETP.NE.AND UP0, UPT, UR37, URZ, UPT ;  /* 0x000000ff2500728c */ /* 0x000fe2000bf05270 */
[----:B------:R-:W1:Y:S08]  /*14f0*/  S2UR UR37, SR_CgaCtaId ;  /* 0x00000000002579c3 */ /* 0x000e700000008800 */
[----:B------:R-:W-:Y:S05]  /*1500*/  BRA.U UP0, `(.L_x_18) ;  /* 0x0000000100347547 */ /* 0x000fea000b800000 */
[----:B------:R-:W2:Y:S01]  /*1510*/  S2R R2, SR_CgaCtaId ;  /* 0x0000000000027919 */ /* 0x000ea20000008800 */
[----:B------:R-:W-:-:S04]  /*1520*/  MOV R3, 0x400 ;  /* 0x0000040000037802 */ /* 0x000fc80000000f00 */
[----:B--2---:R-:W-:Y:S02]  /*1530*/  LEA R3, R2, R3, 0x18 ;  /* 0x0000000302037211 */ /* 0x004fe400078ec0ff */
[----:B------:R-:W-:-:S03]  /*1540*/  SHF.L.U32 R2, R10, 0x1f, RZ ;  /* 0x0000001f0a027819 */ /* 0x000fc600000006ff */
[----:B------:R-:W-:-:S04]  /*1550*/  IMAD R3, R12, 0x8, R3 ;  /* 0x000000080c037824 */ /* 0x000fc800078e0203 */
[----:B------:R-:W2:Y:S02]  /*1560*/  SYNCS.PHASECHK.TRANS64.TRYWAIT P0, [R3+URZ+0xd0], R2 ;  /* 0x0000d002030075a7 */ /* 0x000ea400080011ff */
[----:B--2---:R-:W-:Y:S05]  /*1570*/  @!P0 BRA `(.L_x_19) ;  /* 0x0000009800688947 */ /* 0x004fea0003800000 */
.L_x_125:
[----:B------:R-:W-:Y:S01]  /*1580*/  VIADD R12, R12, 0x1 ;  /* 0x000000010c0c7836 */ /* 0x000fe20000000000 */
[----:B------:R2:W-:Y:S04]  /*1590*/  SYNCS.ARRIVE.TRANS64.A1T0 RZ, [R3+URZ+0xc0], RZ ;  /* 0x0000c0ff03ff79a7 */ /* 0x0005e800081000ff */
[----:B------:R-:W-:-:S04]  /*15a0*/  ISETP.NE.AND P0, PT, R12, 0x2, PT ;  /* 0x000000020c00780c */ /* 0x000fc80003f05270 */
[----:B------:R-:W-:Y:S02]  /*15b0*/  SEL R12, R12, RZ, P0 ;  /* 0x000000ff0c0c7207 */ /* 0x000fe40000000000 */
[----:B--2---:R-:W-:-:S04]  /*15c0*/  SEL R3, RZ, 0x1, P0 ;  /* 0x00000001ff037807 */ /* 0x004fc80000000000 */
[----:B------:R-:W-:-:S07]  /*15d0*/  LOP3.LUT R10, R10, R3, RZ, 0x3c, !PT ;  /* 0x000000030a0a7212 */ /* 0x000fce00078e3cff */
.L_x_18:
[----:B------:R-:W-:Y:S01]  /*15e0*/  UMOV UR4, 0x400 ;  /* 0x0000040000047882 */ /* 0x000fe20000000000 */
[----:B------:R-:W-:Y:S01]  /*15f0*/  SHF.L.U32 R2, R15, 0x1f, RZ ;  /* 0x0000001f0f027819 */ /* 0x000fe200000006ff */
[----:B-1----:R-:W-:Y:S01]  /*1600*/  ULEA UR4, UR37, UR4, 0x18 ;  /* 0x0000000425047291 */ /* 0x002fe2000f8ec0ff */
[----:B------:R-:W-:Y:S01]  /*1610*/  R2UR UR35, R21 ;  /* 0x00000000152372ca */ /* 0x000fe200000e0000 */
[----:B------:R-:W-:Y:S01]  /*1620*/  UISETP.GE.U32.AND UP0, UPT, UR13, 0xff, UPT ;  /* 0x000000ff0d00788c */ /* 0x000fe2000bf06070 */
[----:B------:R-:W-:Y:S01]  /*1630*/  R2UR UR11, R20 ;  /* 0x00000000140b72ca */ /* 0x000fe200000e0000 */
[----:B------:R-:W-:Y:S01]  /*1640*/  ULEA UR8, UR6, UR4, 0x3 ;  /* 0x0000000406087291 */ /* 0x000fe2000f8e18ff */
[----:B------:R-:W-:-:S08]  /*1650*/  UMOV UR24, URZ ;  /* 0x000000ff00187c82 */ /* 0x000fd00008000000 */
[----:B------:R1:W2:Y:S01]  /*1660*/  SYNCS.PHASECHK.TRANS64.TRYWAIT P0, [UR8+0x18], R2 ;  /* 0x00001802ff0075a7 */ /* 0x0002a20008001108 */
[----:B------:R-:W-:Y:S02]  /*1670*/  USHF.L.U32 UR35, UR35, 0x7, URZ ;  /* 0x0000000723237899 */ /* 0x000fe400080006ff */
[----:B------:R-:W-:Y:S01]  /*1680*/  USHF.L.U32 UR11, UR11, 0x8, URZ ;  /* 0x000000080b0b7899 */ /* 0x000fe200080006ff */
[----:B------:R-:W-:Y:S11]  /*1690*/  BRA.U !UP0, `(.L_x_20) ;  /* 0x0000000108a87547 */ /* 0x000ff6000b800000 */
[----:B------:R-:W-:Y:S01]  /*16a0*/  UMOV UR16, URZ ;  /* 0x000000ff00107c82 */ /* 0x000fe20008000000 */
[----:B------:R-:W-:-:S05]  /*16b0*/  UMOV UR17, UR6 ;  /* 0x0000000600117c82 */ /* 0x000fca0008000000 */
.L_x_25:
[----:B-1----:R-:W-:Y:S01]  /*16c0*/  ULEA UR33, UR17, UR4, 0x3 ;  /* 0x0000000411217291 */ /* 0x002fe2000f8e18ff */
[----:B--2---:R-:W-:Y:S01]  /*16d0*/  @!P5 MOV R3, 0xc000 ;  /* 0x0000c0000003d802 */ /* 0x004fe20000000f00 */
[----:B--2---:R-:W-:Y:S10]  /*16e0*/  @P0 BRA `(.L_x_21) ;  /* 0x00000000000c0947 */ /* 0x004ff40003800000 */
[----:B------:R-:W-:-:S04]  /*16f0*/  SHF.L.U32 R5, R15, 0x1f, RZ ;  /* 0x0000001f0f057819 */ /* 0x000fc800000006ff */
[----:B------:R-:W2:Y:S02]  /*1700*/  SYNCS.PHASECHK.TRANS64.TRYWAIT P0, [UR33+0x18], R5 ;  /* 0x00001805ff0075a7 */ /* 0x000ea40008001121 */
[----:B--2---:R-:W-:Y:S05]  /*1710*/  @!P0 BRA `(.L_x_22) ;  /* 0x0000009800148947 */ /* 0x004fea0003800000 */
.L_x_21:
[----:B------:R2:W-:Y:S01]  /*1720*/  @!P5 SYNCS.ARRIVE.TRANS64 RZ, [UR33], R3 ;  /* 0x00000003ffffd9a7 */ /* 0x0005e20008000021 */
[----:B------:R-:W-:Y:S04]  /*1730*/  BSSY.RECONVERGENT B0, `(.L_x_23) ;  /* 0x0000003000007945 */ /* 0x000fe80003800200 */
[----:B------:R-:W-:Y:S05]  /*1740*/  @P4 BRA `(.L_x_24) ;  /* 0x0000000000044947 */ /* 0x000fea0003800000 */
[----:B------:R-:W-:Y:S05]  /*1750*/  BPT.TRAP 0x1 ;  /* 0x000000040000795c */ /* 0x000fea0000300000 */
.L_x_24:
[----:B------:R-:W-:Y:S05]  /*1760*/  BSYNC.RECONVERGENT B0 ;  /* 0x0000000000007941 */ /* 0x000fea0003800200 */
.L_x_23:
[----:B------:R-:W-:Y:S02]  /*1770*/  UIADD3 UR6, UPT, UPT, UR17, 0x1, URZ ;  /* 0x0000000111067890 */ /* 0x000fe4000fffe0ff */
[----:B------:R-:W-:Y:S02]  /*1780*/  ULEA UR32, UR17, UR4, 0xe ;  /* 0x0000000411207291 */ /* 0x000fe4000f8e70ff */
[----:B------:R-:W-:Y:S02]  /*1790*/  UISETP.NE.AND UP0, UPT, UR6, 0x3, UPT ;  /* 0x000000030600788c */ /* 0x000fe4000bf05270 */
[----:B------:R-:W-:Y:S02]  /*17a0*/  UIADD3 UR26, UP1, UPT, UR22, 0x80, URZ ;  /* 0x00000080161a7890 */ /* 0x000fe4000ff3e0ff */
[----:B------:R-:W-:Y:S02]  /*17b0*/  USEL UR9, URZ, 0x1, UP0 ;  /* 0x00000001ff097887 */ /* 0x000fe40008000000 */
[----:B------:R-:W-:-:S02]  /*17c0*/  USEL UR6, UR6, URZ, UP0 ;  /* 0x000000ff06067287 */ /* 0x000fc40008000000 */
[----:B------:R-:W-:Y:S02]  /*17d0*/  UIADD3 UR20, UP0, UPT, UR22, 0x180, URZ ;  /* 0x0000018016147890 */ /* 0x000fe4000ff1e0ff */
[----:B------:R-:W-:Y:S01]  /*17e0*/  ULEA UR8, UR6, UR4, 0x3 ;  /* 0x0000000406087291 */ /* 0x000fe2000f8e18ff */
[----:B------:R-:W-:Y:S01]  /*17f0*/  LOP3.LUT R15, R15, UR9, RZ, 0x3c, !PT ;  /* 0x000000090f0f7c12 */ /* 0x000fe2000f8e3cff */
[----:B------:R-:W-:Y:S02]  /*1800*/  USHF.L.U32 UR34, UR16, 0x7, URZ ;  /* 0x0000000710227899 */ /* 0x000fe400080006ff */
[----:B------:R-:W-:Y:S01]  /*1810*/  UIADD3.X UR27, UPT, UPT, URZ, UR23, URZ, UP1, !UPT ;  /* 0x00000017ff1b7290 */ /* 0x000fe20008ffe4ff */
[----:B-1----:R-:W-:Y:S01]  /*1820*/  SHF.L.U32 R2, R15, 0x1f, RZ ;  /* 0x0000001f0f027819 */ /* 0x002fe200000006ff */
[----:B------:R-:W-:Y:S02]  /*1830*/  UIADD3 UR32, UPT, UPT, UR32, 0xc400, URZ ;  /* 0x0000c40020207890 */ /* 0x000fe4000fffe0ff */
[----:B------:R-:W-:Y:S01]  /*1840*/  UIADD3.X UR21, UPT, UPT, URZ, UR23, URZ, UP0, !UPT ;  /* 0x00000017ff157290 */ /* 0x000fe200087fe4ff */
[----:B------:R1:W1:Y:S01]  /*1850*/  SYNCS.PHASECHK.TRANS64.TRYWAIT P0, [UR8+0x18], R2 ;  /* 0x00001802ff0075a7 */ /* 0x0002620008001108 */
[----:B------:R-:W-:Y:S01]  /*1860*/  ULEA UR8, UR17, UR4, 0xf ;  /* 0x0000000411087291 */ /* 0x000fe2000f8e78ff */
[----:B------:R-:W-:Y:S01]  /*1870*/  UMOV UR18, 0x0 ;  /* 0x0000000000127882 */ /* 0x000fe20000000000 */
[----:B------:R-:W-:-:S02]  /*1880*/  UMOV UR19, 0x10000000 ;  /* 0x1000000000137882 */ /* 0x000fc40000000000 */
[----:B------:R-:W-:Y:S01]  /*1890*/  UIADD3 UR8, UPT, UPT, UR8, 0x18400, URZ ;  /* 0x0001840008087890 */ /* 0x000fe2000fffe0ff */
[----:B------:R1:W-:Y:S01]  /*18a0*/  UTMALDG.3D [UR32], [UR26], desc[UR18] ;  /* 0x000012201a0075b4 */ /* 0x0003e20008011000 */
[----:B------:R-:W-:Y:S01]  /*18b0*/  UMOV UR12, UR36 ;  /* 0x00000024000c7c82 */ /* 0x000fe20008000000 */
[----:B------:R-:W-:Y:S01]  /*18c0*/  UMOV UR9, UR33 ;  /* 0x0000002100097c82 */ /* 0x000fe20008000000 */
[----:B------:R-:W-:Y:S01]  /*18d0*/  UMOV UR10, UR34 ;  /* 0x00000022000a7c82 */ /* 0x000fe20008000000 */
[----:B------:R-:W-:Y:S01]  /*18e0*/  UIADD3 UR16, UPT, UPT, UR16, 0x1, URZ ;  /* 0x0000000110107890 */ /* 0x000fe2000fffe0ff */
[----:B------:R-:W-:Y:S01]  /*18f0*/  UMOV UR24, UR5 ;  /* 0x0000000500187c82 */ /* 0x000fe20008000000 */
[----:B------:R-:W-:Y:S02]  /*1900*/  UMOV UR17, UR6 ;  /* 0x0000000600117c82 */ /* 0x000fe40008000000 */
[----:B------:R1:W-:Y:S01]  /*1910*/  UTMALDG.3D [UR8], [UR20], desc[UR18] ;  /* 0x00001208140075b4 */ /* 0x0003e20008011000 */
[----:B------:R-:W-:-:S09]  /*1920*/  UISETP.NE.AND UP0, UPT, UR16, UR5, UPT ;  /* 0x000000051000728c */ /* 0x000fd2000bf05270 */
[----:B------:R-:W-:Y:S05]  /*1930*/  BRA.U UP0, `(.L_x_25) ;  /* 0xfffffffd00607547 */ /* 0x000fea000b83ffff */
.L_x_20:
[----:B-1----:R-:W-:Y:S01]  /*1940*/  ULEA UR8, UR6, UR4, 0x3 ;  /* 0x0000000406087291 */ /* 0x002fe2000f8e18ff */
[----:B------:R-:W-:Y:S01]  /*1950*/  SHF.L.U32 R2, R15, 0x1f, RZ ;  /* 0x0000001f0f027819 */ /* 0x000fe200000006ff */
[----:B------:R-:W-:Y:S01]  /*1960*/  @!P1 SYNCS.ARRIVE.TRANS64.A1T0 RZ, [UR4+0x78], RZ ;  /* 0x000078ffffff99a7 */ /* 0x000fe20008100004 */
[----:B------:R-:W-:-:S06]  /*1970*/  UISETP.GT.AND UP0, UPT, UR15, UR14, UPT ;  /* 0x0000000e0f00728c */ /* 0x000fcc000bf04270 */
[----:B--2---:R1:W2:Y:S03]  /*1980*/  SYNCS.PHASECHK.TRANS64.TRYWAIT P0, [UR8+0x18], R2 ;  /* 0x00001802ff0075a7 */ /* 0x0042a60008001108 */
[----:B------:R-:W-:Y:S05]  /*1990*/  BRA.U !UP0, `(.L_x_26) ;  /* 0x0000000108ac7547 */ /* 0x000fea000b800000 */
[----:B------:R-:W-:Y:S01]  /*19a0*/  UIADD3 UR21, UPT, UPT, UR7, UR24, URZ ;  /* 0x0000001807157290 */ /* 0x000fe2000fffe0ff */
[----:B------:R-:W-:-:S11]  /*19b0*/  UMOV UR25, UR6 ;  /* 0x0000000600197c82 */ /* 0x000fd60008000000 */
.L_x_31:
[----:B-1----:R-:W-:Y:S01]  /*19c0*/  ULEA UR17, UR25, UR4, 0x3 ;  /* 0x0000000419117291 */ /* 0x002fe2000f8e18ff */
[----:B--2---:R-:W-:Y:S01]  /*19d0*/  @!P5 MOV R3, 0xc000 ;  /* 0x0000c0000003d802 */ /* 0x004fe20000000f00 */
[----:B--2---:R-:W-:Y:S10]  /*19e0*/  @P0 BRA `(.L_x_27) ;  /* 0x00000000000c0947 */ /* 0x004ff40003800000 */
[----:B------:R-:W-:-:S04]  /*19f0*/  SHF.L.U32 R5, R15, 0x1f, RZ ;  /* 0x0000001f0f057819 */ /* 0x000fc800000006ff */
[----:B------:R-:W2:Y:S02]  /*1a00*/  SYNCS.PHASECHK.TRANS64.TRYWAIT P0, [UR17+0x18], R5 ;  /* 0x00001805ff0075a7 */ /* 0x000ea40008001111 */
[----:B--2---:R-:W-:Y:S05]  /*1a10*/  @!P0 BRA `(.L_x_28) ;  /* 0x00000094006c8947 */ /* 0x004fea0003800000 */
.L_x_27:
[----:B------:R2:W-:Y:S01]  /*1a20*/  @!P5 SYNCS.ARRIVE.TRANS64 RZ, [UR17], R3 ;  /* 0x00000003ffffd9a7 */ /* 0x0005e20008000011 */
[----:B------:R-:W-:Y:S04]  /*1a30*/  BSSY.RECONVERGENT B0, `(.L_x_29) ;  /* 0x0000003000007945 */ /* 0x000fe80003800200 */
[----:B------:R-:W-:Y:S05]  /*1a40*/  @P4 BRA `(.L_x_30) ;  /* 0x0000000000044947 */ /* 0x000fea0003800000 */
[----:B------:R-:W-:Y:S05]  /*1a50*/  BPT.TRAP 0x1 ;  /* 0x000000040000795c */ /* 0x000fea0000300000 */
.L_x_30:
[----:B------:R-:W-:Y:S05]  /*1a60*/  BSYNC.RECONVERGENT B0 ;  /* 0x0000000000007941 */ /* 0x000fea0003800200 */
.L_x_29:
        /* <DEDUP_REMOVED lines=10> */
[----:B------:R-:W-:Y:S01]  /*1b10*/  UIADD3 UR16, UPT, UPT, UR16, 0xc400, URZ ;  /* 0x0000c40010107890 */ /* 0x000fe2000fffe0ff */
[----:B-1----:R-:W-:Y:S01]  /*1b20*/  SHF.L.U32 R2, R15, 0x1f, RZ ;  /* 0x0000001f0f027819 */ /* 0x002fe200000006ff */
[----:B------:R-:W-:Y:S02]  /*1b30*/  UIADD3.X UR31, UPT, UPT, URZ, UR23, URZ, UP1, !UPT ;  /* 0x00000017ff1f7290 */ /* 0x000fe40008ffe4ff */
[----:B------:R-:W-:Y:S01]  /*1b40*/  UIADD3.X UR29, UPT, UPT, URZ, UR23, URZ, UP0, !UPT ;  /* 0x00000017ff1d7290 */ /* 0x000fe200087fe4ff */
[----:B------:R1:W1:Y:S01]  /*1b50*/  SYNCS.PHASECHK.TRANS64.TRYWAIT P0, [UR8+0x18], R2 ;  /* 0x00001802ff0075a7 */ /* 0x0002620008001108 */
[----:B------:R-:W-:Y:S01]  /*1b60*/  ULEA UR8, UR25, UR4, 0xf ;  /* 0x0000000419087291 */ /* 0x000fe2000f8e78ff */
[----:B------:R-:W-:Y:S01]  /*1b70*/  UMOV UR26, 0x0 ;  /* 0x00000000001a7882 */ /* 0x000fe20000000000 */
[----:B------:R-:W-:-:S02]  /*1b80*/  UMOV UR27, 0x10000000 ;  /* 0x10000000001b7882 */ /* 0x000fc40000000000 */
[----:B------:R-:W-:Y:S01]  /*1b90*/  UIADD3 UR8, UPT, UPT, UR8, 0x18400, URZ ;  /* 0x0001840008087890 */ /* 0x000fe2000fffe0ff */
[----:B------:R-:W-:Y:S01]  /*1ba0*/  UMOV UR19, UR35 ;  /* 0x0000002300137c82 */ /* 0x000fe20008000000 */
[----:B------:R-:W-:Y:S01]  /*1bb0*/  UMOV UR20, UR36 ;  /* 0x0000002400147c82 */ /* 0x000fe20008000000 */
[----:B------:R-:W-:Y:S01]  /*1bc0*/  UMOV UR12, UR36 ;  /* 0x00000024000c7c82 */ /* 0x000fe20008000000 */
[----:B------:R-:W-:Y:S01]  /*1bd0*/  UMOV UR9, UR17 ;  /* 0x0000001100097c82 */ /* 0x000fe20008000000 */
[----:B------:R-:W-:Y:S01]  /*1be0*/  UMOV UR10, UR18 ;  /* 0x00000012000a7c82 */ /* 0x000fe20008000000 */
[----:B------:R1:W-:Y:S01]  /*1bf0*/  UTMALDG.3D [UR16], [UR30], desc[UR26] ;  /* 0x00001a101e0075b4 */ /* 0x0003e20008011000 */
[----:B------:R-:W-:Y:S01]  /*1c00*/  UIADD3 UR24, UPT, UPT, UR24, 0x1, URZ ;  /* 0x0000000118187890 */ /* 0x000fe2000fffe0ff */
[----:B------:R-:W-:-:S03]  /*1c10*/  UMOV UR25, UR6 ;  /* 0x0000000600197c82 */ /* 0x000fc60008000000 */
[----:B------:R-:W-:Y:S01]  /*1c20*/  UISETP.NE.AND UP0, UPT, UR24, UR21, UPT ;  /* 0x000000151800728c */ /* 0x000fe2000bf05270 */
[----:B------:R1:W-:Y:S08]  /*1c30*/  UTMALDG.3D [UR8], [UR28], desc[UR26] ;  /* 0x00001a081c0075b4 */ /* 0x0003f00008011000 */
[----:B------:R-:W-:Y:S05]  /*1c40*/  BRA.U UP0, `(.L_x_31) ;  /* 0xfffffffd005c7547 */ /* 0x000fea000b83ffff */
.L_x_26:
[C---:B-1----:R-:W-:Y:S01]  /*1c50*/  LEA R2, R14.reuse, UR4, 0x3 ;  /* 0x000000040e027c11 */ /* 0x042fe2000f8e18ff */
[----:B------:R-:W-:Y:S01]  /*1c60*/  NOP ;  /* 0x0000000000007918 */ /* 0x000fe20000000000 */
[----:B--2---:R-:W-:Y:S02]  /*1c70*/  SHF.L.U32 R3, R13, 0x1f, RZ ;  /* 0x0000001f0d037819 */ /* 0x004fe400000006ff */
[----:B------:R-:W-:Y:S02]  /*1c80*/  LEA R4, R14, UR4, 0x4 ;  /* 0x000000040e047c11 */ /* 0x000fe4000f8e20ff */
[----:B------:R-:W1:Y:S02]  /*1c90*/  SYNCS.PHASECHK.TRANS64.TRYWAIT P0, [R2+URZ+0x80], R3 ;  /* 0x00008003020075a7 */ /* 0x000e6400080011ff */
[----:B-1----:R-:W-:Y:S05]  /*1ca0*/  @!P0 BRA `(.L_x_32) ;  /* 0x0000009000e08947 */ /* 0x002fea0003800000 */
.L_x_128:
[----:B------:R-:W2:Y:S01]  /*1cb0*/  LDS.128 R4, [R4+0xf0] ;  /* 0x0000f00004047984 */ /* 0x000ea20000000c00 */
[----:B---3--:R-:W-:Y:S01]  /*1cc0*/  ISETP.GE.AND P0, PT, R72, 0x1, PT ;  /* 0x000000014800780c */ /* 0x008fe20003f06270 */
[----:B-1----:R-:W-:Y:S01]  /*1cd0*/  VIADD R2, R2, 0x90 ;  /* 0x0000009002027836 */ /* 0x002fe20000000000 */
[----:B------:R-:W-:Y:S01]  /*1ce0*/  @!PT LDS RZ, [RZ] ;  /* 0x00000000fffff984 */ /* 0x000fe20000000800 */
[----:B------:R-:W-:Y:S01]  /*1cf0*/  @!PT LDS RZ, [RZ] ;  /* 0x00000000fffff984 */ /* 0x000fe20000000800 */
[----:B------:R-:W-:Y:S01]  /*1d00*/  @!PT LDS RZ, [RZ] ;  /* 0x00000000fffff984 */ /* 0x000fe20000000800 */
[----:B------:R-:W-:Y:S01]  /*1d10*/  @!PT LDS RZ, [RZ] ;  /* 0x00000000fffff984 */ /* 0x000fe20000000800 */
[----:B------:R1:W-:Y:S06]  /*1d20*/  MEMBAR.ALL.CTA ;  /* 0x0000000000007992 */ /* 0x0003ec0000008000 */
[----:B-1----:R-:W1:Y:S01]  /*1d30*/  FENCE.VIEW.ASYNC.S ;  /* 0x00000000000073c6 */ /* 0x002e620000000000 */
[----:B------:R-:W-:-:S04]  /*1d40*/  PRMT R2, RZ, 0x654, R2 ;  /* 0x00000654ff027816 */ /* 0x000fc80000000002 */
[----:B-1----:R1:W-:Y:S01]  /*1d50*/  SYNCS.ARRIVE.TRANS64.RED.A1T0 RZ, [R2+URZ], RZ ;  /* 0x000000ff02ff79a7 */ /* 0x0023e200081004ff */
[----:B--2---:R-:W-:-:S13]  /*1d60*/  LOP3.LUT P2, RZ, R6, 0x1, RZ, 0xc0, !PT ;  /* 0x0000000106ff7812 */ /* 0x004fda000784c0ff */
[----:B------:R-:W-:Y:S01]  /*1d70*/  @P2 SHF.R.U32.HI R3, RZ, 0x10, R5 ;  /* 0x00000010ff032819 */ /* 0x000fe20000011605 */
[----:B------:R-:W-:Y:S01]  /*1d80*/  VOTEU.ANY UP0, P2 ;  /* 0x0000000000ff7886 */ /* 0x000fe20001000100 */
[----:B------:R-:W-:Y:S02]  /*1d90*/  @P2 MOV R11, R4 ;  /* 0x00000004000b2202 */ /* 0x000fe40000000f00 */
[----:B------:R-:W-:Y:S02]  /*1da0*/  @P2 R2UR.BROADCAST UR8, R3 ;  /* 0x00000000030822ca */ /* 0x000fe400008e0000 */
[----:B------:R-:W-:-:S11]  /*1db0*/  @P2 LOP3.LUT R8, R5, 0xffff, RZ, 0xc0, !PT ;  /* 0x0000ffff05082812 */ /* 0x000fd600078ec0ff */
[----:B------:R-:W-:Y:S01]  /*1dc0*/  @UP0 UMOV UR36, UR8 ;  /* 0x0000000800240c82 */ /* 0x000fe20008000000 */
[----:B-1----:R-:W-:Y:S05]  /*1dd0*/  @!P0 BRA `(.L_x_33) ;  /* 0x0000000000b88947 */ /* 0x002fea0003800000 */
[----:B------:R-:W4:Y:S01]  /*1de0*/  LDC.64 R4, c[0x0][0xb18] ;  /* 0x0002c600ff047b82 */ /* 0x000f220000000a00 */
[----:B------:R-:W-:-:S07]  /*1df0*/  ISETP.NE.AND P3, PT, R72, 0x1, PT ;  /* 0x000000014800780c */ /* 0x000fce0003f65270 */
[----:B------:R-:W1:Y:S08]  /*1e00*/  LDC.64 R6, c[0x0][0xb10] ;  /* 0x0002c400ff067b82 */ /* 0x000e700000000a00 */
[----:B------:R-:W2:Y:S08]  /*1e10*/  LDC R16, c[0x0][0xb20] ;  /* 0x0002c800ff107b82 */ /* 0x000eb00000000800 */
[----:B------:R-:W3:Y:S01]  /*1e20*/  LDC R18, c[0x0][0xb0c] ;  /* 0x0002c300ff127b82 */ /* 0x000ee20000000800 */
[----:B----4-:R-:W-:Y:S01]  /*1e30*/  IMAD.HI.U32 R17, R0, R5, RZ ;  /* 0x0000000500117227 */ /* 0x010fe200078e00ff */
[----:B------:R-:W-:-:S03]  /*1e40*/  ISETP.NE.AND P0, PT, R4, 0x1, PT ;  /* 0x000000010400780c */ /* 0x000fc60003f05270 */
[----:B------:R-:W-:-:S03]  /*1e50*/  IMAD.HI.U32 R5, R8, R5, RZ ;  /* 0x0000000508057227 */ /* 0x000fc600078e00ff */
[----:B------:R-:W4:Y:S01]  /*1e60*/  LDC.64 R2, c[0x0][0xb28] ;  /* 0x0002ca00ff027b82 */ /* 0x000f220000000a00 */
[----:B-1----:R-:W-:-:S04]  /*1e70*/  IMAD.HI.U32 R20, R9, R6, RZ ;  /* 0x0000000609147227 */ /* 0x002fc800078e00ff */
[----:B------:R-:W-:Y:S01]  /*1e80*/  IMAD.HI.U32 R22, R11, R6, RZ ;  /* 0x000000060b167227 */ /* 0x000fe200078e00ff */
[----:B------:R-:W-:Y:S02]  /*1e90*/  SHF.R.U32.HI R20, RZ, R7, R20 ;  /* 0x00000007ff147219 */ /* 0x000fe40000011614 */
[-C--:B--2---:R-:W-:Y:S02]  /*1ea0*/  SHF.R.U32.HI R17, RZ, R16.reuse, R17 ;  /* 0x00000010ff117219 */ /* 0x084fe40000011611 */
[----:B------:R-:W-:Y:S02]  /*1eb0*/  SHF.R.U32.HI R5, RZ, R16, R5 ;  /* 0x00000010ff057219 */ /* 0x000fe40000011605 */
[----:B------:R-:W-:Y:S02]  /*1ec0*/  SEL R17, R0, R17, !P0 ;  /* 0x0000001100117207 */ /* 0x000fe40004000000 */
[----:B------:R-:W-:Y:S02]  /*1ed0*/  SHF.R.U32.HI R22, RZ, R7, R22 ;  /* 0x00000007ff167219 */ /* 0x000fe40000011616 */
[----:B---3--:R-:W-:-:S02]  /*1ee0*/  ISETP.NE.AND P1, PT, R18, 0x1, PT ;  /* 0x000000011200780c */ /* 0x008fc40003f25270 */
[----:B------:R-:W-:Y:S02]  /*1ef0*/  SEL R5, R8, R5, !P0 ;  /* 0x0000000508057207 */ /* 0x000fe40004000000 */
[----:B------:R-:W-:Y:S02]  /*1f00*/  SEL R19, R9, R20, !P1 ;  /* 0x0000001409137207 */ /* 0x000fe40004800000 */
[----:B------:R-:W-:Y:S01]  /*1f10*/  SEL R7, R11, R22, !P1 ;  /* 0x000000160b077207 */ /* 0x000fe20004800000 */
[----:B----4-:R-:W-:-:S04]  /*1f20*/  IMAD.HI.U32 R20, R17, R2, RZ ;  /* 0x0000000211147227 */ /* 0x010fc800078e00ff */
[----:B------:R-:W-:Y:S01]  /*1f30*/  IMAD.HI.U32 R6, R19, R2, RZ ;  /* 0x0000000213067227 */ /* 0x000fe200078e00ff */
[----:B------:R-:W-:-:S04]  /*1f40*/  @P3 SHF.R.U32.HI R17, RZ, R3, R20 ;  /* 0x00000003ff113219 */ /* 0x000fc80000011614 */
[----:B------:R-:W-:Y:S01]  /*1f50*/  @P3 SHF.R.U32.HI R19, RZ, R3, R6 ;  /* 0x00000003ff133219 */ /* 0x000fe20000011606 */
[----:B------:R-:W-:-:S04]  /*1f60*/  IMAD R17, R72, R17, RZ ;  /* 0x0000001148117224 */ /* 0x000fc800078e02ff */
[----:B------:R-:W-:Y:S01]  /*1f70*/  IMAD R6, R72, R19, RZ ;  /* 0x0000001348067224 */ /* 0x000fe200078e02ff */
[C---:B------:R-:W-:Y:S02]  /*1f80*/  ISETP.GE.AND P0, PT, R5.reuse, R17, PT ;  /* 0x000000110500720c */ /* 0x040fe40003f06270 */
[----:B------:R-:W-:Y:S02]  /*1f90*/  IADD3 R17, PT, PT, -R5, RZ, RZ ;  /* 0x000000ff05117210 */ /* 0x000fe40007ffe1ff */
[----:B------:R-:W-:Y:S01]  /*1fa0*/  ISETP.GE.OR P0, PT, R7, R6, P0 ;  /* 0x000000060700720c */ /* 0x000fe20000706670 */
[----:B------:R-:W-:-:S04]  /*1fb0*/  IMAD.HI.U32 R6, R5, R2, RZ ;  /* 0x0000000205067227 */ /* 0x000fc800078e00ff */
[----:B------:R-:W-:Y:S01]  /*1fc0*/  IMAD R8, R4, R17, R8 ;  /* 0x0000001104087224 */ /* 0x000fe200078e0208 */
[----:B------:R-:W-:-:S04]  /*1fd0*/  SHF.R.U32.HI R6, RZ, R3, R6 ;  /* 0x00000003ff067219 */ /* 0x000fc80000011606 */
[----:B------:R-:W-:-:S03]  /*1fe0*/  SEL R6, R5, R6, !P3 ;  /* 0x0000000605067207 */ /* 0x000fc60005800000 */
[----:B------:R-:W-:-:S04]  /*1ff0*/  @!P0 IMAD.HI.U32 R16, R7, R2, RZ ;  /* 0x0000000207108227 */ /* 0x000fc800078e00ff */
[----:B------:R-:W-:Y:S01]  /*2000*/  IMAD.MOV R2, RZ, RZ, -R6 ;  /* 0x000000ffff027224 */ /* 0x000fe200078e0a06 */
[----:B------:R-:W-:-:S03]  /*2010*/  @!P0 SHF.R.U32.HI R16, RZ, R3, R16 ;  /* 0x00000003ff108219 */ /* 0x000fc60000011610 */
[----:B------:R-:W-:Y:S01]  /*2020*/  IMAD R2, R72, R2, R5 ;  /* 0x0000000248027224 */ /* 0x000fe200078e0205 */
        /* <DEDUP_REMOVED lines=9> */
.L_x_33:
[----:B------:R-:W1:Y:S02]  /*20c0*/  LDCU UR8, c[0x0][0xb30] ;  /* 0x00016600ff0877ac */ /* 0x000e640008000800 */
[----:B-1----:R-:W-:-:S09]  /*20d0*/  UISETP.NE.AND UP0, UPT, UR8, 0x1, UPT ;  /* 0x000000010800788c */ /* 0x002fd2000bf05270 */
[----:B------:R-:W-:Y:S05]  /*20e0*/  BRA.U UP0, `(.L_x_34) ;  /* 0x0000000100407547 */ /* 0x000fea000b800000 */
[----:B------:R-:W1:Y:S08]  /*20f0*/  LDC.64 R4, c[0x0][0xb10] ;  /* 0x0002c400ff047b82 */ /* 0x000e700000000a00 */
[----:B------:R-:W2:Y:S08]  /*2100*/  LDC.64 R2, c[0x0][0xb18] ;  /* 0x0002c600ff027b82 */ /* 0x000eb00000000a00 */
[----:B------:R-:W3:Y:S08]  /*2110*/  LDC R6, c[0x0][0xb20] ;  /* 0x0002c800ff067b82 */ /* 0x000ef00000000800 */
[----:B------:R-:W4:Y:S01]  /*2120*/  LDC R16, c[0x0][0xb0c] ;  /* 0x0002c300ff107b82 */ /* 0x000f220000000800 */
[----:B-1----:R-:W-:-:S05]  /*2130*/  IMAD.HI.U32 R4, R11, R4, RZ ;  /* 0x000000040b047227 */ /* 0x002fca00078e00ff */
[----:B------:R-:W-:Y:S01]  /*2140*/  SHF.R.U32.HI R4, RZ, R5, R4 ;  /* 0x00000005ff047219 */ /* 0x000fe20000011604 */
[----:B--2---:R-:W-:Y:S01]  /*2150*/  IMAD.HI.U32 R3, R8, R3, RZ ;  /* 0x0000000308037227 */ /* 0x004fe200078e00ff */
[----:B------:R-:W-:-:S04]  /*2160*/  ISETP.NE.AND P0, PT, R2, 0x1, PT ;  /* 0x000000010200780c */ /* 0x000fc80003f05270 */
[----:B---3--:R-:W-:-:S04]  /*2170*/  SHF.R.U32.HI R3, RZ, R6, R3 ;  /* 0x00000006ff037219 */ /* 0x008fc80000011603 */
[----:B------:R-:W-:Y:S02]  /*2180*/  SEL R3, R8, R3, !P0 ;  /* 0x0000000308037207 */ /* 0x000fe40004000000 */
[----:B----4-:R-:W-:-:S04]  /*2190*/  ISETP.NE.AND P1, PT, R16, 0x1, PT ;  /* 0x000000011000780c */ /* 0x010fc80003f25270 */
[----:B------:R-:W-:-:S05]  /*21a0*/  SEL R4, R11, R4, !P1 ;  /* 0x000000040b047207 */ /* 0x000fca0004800000 */
[----:B------:R-:W-:Y:S02]  /*21b0*/  IMAD.IADD R5, R3, 0x1, -R4 ;  /* 0x0000000103057824 */ /* 0x000fe400078e0a04 */
[----:B------:R-:W-:Y:S02]  /*21c0*/  IMAD.IADD R3, R4, 0x1, -R3 ;  /* 0x0000000104037824 */ /* 0x000fe400078e0a03 */
[----:B------:R-:W-:Y:S02]  /*21d0*/  IMAD R11, R5, R16, R11 ;  /* 0x00000010050b7224 */ /* 0x000fe400078e020b */
[----:B------:R-:W-:-:S07]  /*21e0*/  IMAD R8, R3, R2, R8 ;  /* 0x0000000203087224 */ /* 0x000fce00078e0208 */
.L_x_34:
[----:B------:R-:W-:Y:S01]  /*21f0*/  VIADD R14, R14, 0x1 ;  /* 0x000000010e0e7836 */ /* 0x000fe20000000000 */
[----:B------:R-:W-:Y:S01]  /*2200*/  PLOP3.LUT P1, PT, PT, PT, PT, 0x80, 0x8 ;  /* 0x000000000008781c */ /* 0x000fe20003f2f070 */
[----:B------:R-:W-:Y:S02]  /*2210*/  IMAD.IADD R21, R11, 0x1, R170 ;  /* 0x000000010b157824 */ /* 0x000fe400078e02aa */
[----:B------:R-:W-:Y:S01]  /*2220*/  IMAD.IADD R20, R8, 0x1, R147 ;  /* 0x0000000108147824 */ /* 0x000fe200078e0293 */
[----:B------:R-:W-:-:S04]  /*2230*/  ISETP.NE.AND P0, PT, R14, 0x2, PT ;  /* 0x000000020e00780c */ /* 0x000fc80003f05270 */
[----:B------:R-:W-:Y:S02]  /*2240*/  SEL R2, RZ, 0x1, P0 ;  /* 0x00000001ff027807 */ /* 0x000fe40000000000 */
[----:B------:R-:W-:Y:S02]  /*2250*/  SEL R14, R14, RZ, P0 ;  /* 0x000000ff0e0e7207 */ /* 0x000fe40000000000 */
[----:B------:R-:W-:Y:S01]  /*2260*/  LOP3.LUT R13, R13, R2, RZ, 0x3c, !PT ;  /* 0x000000020d0d7212 */ /* 0x000fe200078e3cff */
[----:B------:R-:W-:Y:S06]  /*2270*/  @P2 BRA `(.L_x_35) ;  /* 0xfffffff000982947 */ /* 0x000fec000383ffff */
[----:B------:R-:W-:Y:S01]  /*2280*/  UIADD3 UR4, UPT, UPT, UR4, 0x18, URZ ;  /* 0x0000001804047890 */ /* 0x000fe2000fffe0ff */
[----:B------:R-:W-:-:S03]  /*2290*/  SHF.L.U32 R3, R15, 0x1f, RZ ;  /* 0x0000001f0f037819 */ /* 0x000fc600000006ff */
[----:B------:R-:W-:-:S09]  /*22a0*/  ULEA UR5, UR6, UR4, 0x3 ;  /* 0x0000000406057291 */ /* 0x000fd2000f8e18ff */
[----:B------:R-:W1:Y:S02]  /*22b0*/  SYNCS.PHASECHK.TRANS64.TRYWAIT P0, [UR5], R3 ;  /* 0x00000003ff0075a7 */ /* 0x000e640008001105 */
[----:B-1----:R-:W-:Y:S05]  /*22c0*/  @!P0 BRA `(.L_x_36) ;  /* 0x0000008c006c8947 */ /* 0x002fea0003800000 */
.L_x_130:
[----:B------:R-:W-:-:S04]  /*22d0*/  UIADD3 UR6, UPT, UPT, UR6, 0x1, URZ ;  /* 0x0000000106067890 */ /* 0x000fc8000fffe0ff */
[----:B------:R-:W-:-:S04]  /*22e0*/  UISETP.NE.AND UP0, UPT, UR6, 0x3, UPT ;  /* 0x000000030600788c */ /* 0x000fc8000bf05270 */
[----:B------:R-:W-:Y:S02]  /*22f0*/  USEL UR7, URZ, 0x1, UP0 ;  /* 0x00000001ff077887 */ /* 0x000fe40008000000 */
[----:B------:R-:W-:-:S04]  /*2300*/  USEL UR6, UR6, URZ, UP0 ;  /* 0x000000ff06067287 */ /* 0x000fc80008000000 */
[----:B------:R-:W-:Y:S01]  /*2310*/  ULEA UR5, UR6, UR4, 0x3 ;  /* 0x0000000406057291 */ /* 0x000fe2000f8e18ff */
[----:B------:R-:W-:-:S04]  /*2320*/  LOP3.LUT R15, R15, UR7, RZ, 0x3c, !PT ;  /* 0x000000070f0f7c12 */ /* 0x000fc8000f8e3cff */
[----:B-1----:R-:W-:-:S04]  /*2330*/  SHF.L.U32 R3, R15, 0x1f, RZ ;  /* 0x0000001f0f037819 */ /* 0x002fc800000006ff */
[----:B------:R-:W1:Y:S02]  /*2340*/  SYNCS.PHASECHK.TRANS64.TRYWAIT P0, [UR5], R3 ;  /* 0x00000003ff0075a7 */ /* 0x000e640008001105 */
[----:B-1----:R-:W-:Y:S05]  /*2350*/  @!P0 BRA `(.L_x_37) ;  /* 0x0000008c00608947 */ /* 0x002fea0003800000 */
.L_x_132:
[----:B------:R-:W-:-:S04]  /*2360*/  UIADD3 UR6, UPT, UPT, UR6, 0x1, URZ ;  /* 0x0000000106067890 */ /* 0x000fc8000fffe0ff */
[----:B------:R-:W-:-:S04]  /*2370*/  UISETP.NE.AND UP0, UPT, UR6, 0x3, UPT ;  /* 0x000000030600788c */ /* 0x000fc8000bf05270 */
[----:B------:R-:W-:Y:S02]  /*2380*/  USEL UR5, URZ, 0x1, UP0 ;  /* 0x00000001ff057887 */ /* 0x000fe40008000000 */
[----:B------:R-:W-:-:S04]  /*2390*/  USEL UR6, UR6, URZ, UP0 ;  /* 0x000000ff06067287 */ /* 0x000fc80008000000 */
[----:B------:R-:W-:Y:S01]  /*23a0*/  ULEA UR6, UR6, UR4, 0x3 ;  /* 0x0000000406067291 */ /* 0x000fe2000f8e18ff */
[----:B-1----:R-:W-:-:S04]  /*23b0*/  LOP3.LUT R3, R15, UR5, RZ, 0x3c, !PT ;  /* 0x000000050f037c12 */ /* 0x002fc8000f8e3cff */
[----:B------:R-:W-:Y:S01]  /*23c0*/  SHF.L.U32 R3, R3, 0x1f, RZ ;  /* 0x0000001f03037819 */ /* 0x000fe200000006ff */
[----:B----4-:R-:W-:-:S07]  /*23d0*/  IMAD.U32 R0, RZ, RZ, UR6 ;  /* 0x00000006ff007e24 */ /* 0x010fce000f8e00ff */
.L_x_38:
[----:B-1----:R1:W2:Y:S02]  /*23e0*/  SYNCS.PHASECHK.TRANS64.TRYWAIT P0, [R0+URZ], R3 ;  /* 0x00000003000075a7 */ /* 0x0022a400080011ff */
[----:B--2---:R-:W-:Y:S05]  /*23f0*/  @!P0 NANOSLEEP.SYNCS 0x989680 ;  /* 0x009896800000895d */ /* 0x004fea0003900000 */
[----:B------:R-:W2:Y:S02]  /*2400*/  @!P0 SYNCS.PHASECHK.TRANS64 P0, [R0+URZ], R3 ;  /* 0x00000003000085a7 */ /* 0x000ea400080010ff */
[----:B--2---:R-:W-:Y:S05]  /*2410*/  @P0 EXIT ;  /* 0x000000000000094d */ /* 0x004fea0003800000 */
[----:B------:R-:W-:Y:S05]  /*2420*/  BRA `(.L_x_38) ;  /* 0xfffffffc00ec7947 */ /* 0x000fea000383ffff */
.L_x_17:
[----:B------:R-:W-:-:S04]  /*2430*/  UISETP.NE.AND UP1, UPT, UR37, URZ, UPT ;  /* 0x000000ff2500728c */ /* 0x000fc8000bf25270 */
[----:B------:R-:W-:-:S09]  /*2440*/  UISETP.NE.OR UP1, UPT, UR8, 0x1, UP1 ;  /* 0x000000010800788c */ /* 0x000fd20008f25670 */
[----:B------:R-:W-:Y:S05]  /*2450*/  BRA.U UP1, `(.L_x_39) ;  /* 0x0000000501487547 */ /* 0x000fea000b800000 */
[----:B------:R-:W-:Y:S01]  /*2460*/  ISETP.NE.AND P2, PT, R2, RZ, PT ;  /* 0x000000ff0200720c */ /* 0x000fe20003f45270 */
[----:B------:R-:W-:Y:S01]  /*2470*/  IMAD.MOV.U32 R12, RZ, RZ, 0x1 ;  /* 0x00000001ff0c7424 */ /* 0x000fe200078e00ff */
[----:B------:R-:W-:Y:S02]  /*2480*/  CS2R R10, SRZ ;  /* 0x00000000000a7805 */ /* 0x000fe4000001ff00 */
[----:B------:R-:W-:Y:S01]  /*2490*/  CS2R R8, SRZ ;  /* 0x0000000000087805 */ /* 0x000fe2000001ff00 */
[----:B------:R-:W-:Y:S01]  /*24a0*/  UMOV UR4, 0x400 ;  /* 0x0000040000047882 */ /* 0x000fe20000000000 */
[----:B------:R-:W-:Y:S01]  /*24b0*/  UMOV UR6, URZ ;  /* 0x000000ff00067c82 */ /* 0x000fe20008000000 */
[----:B------:R-:W-:-:S12]  /*24c0*/  ULEA UR37, UR37, UR4, 0x18 ;  /* 0x0000000425257291 */ /* 0x000fd8000f8ec0ff */
.L_x_43:
[----:B------:R-:W-:Y:S02]  /*24d0*/  LEA R0, R8, UR37, 0x3 ;  /* 0x0000002508007c11 */ /* 0x000fe4000f8e18ff */
[----:B------:R-:W-:-:S03]  /*24e0*/  SHF.L.U32 R5, R9, 0x1f, RZ ;  /* 0x0000001f09057819 */ /* 0x000fc600000006ff */
[----:B------:R-:W-:Y:S01]  /*24f0*/  VIADD R4, R0, 0xd0 ;  /* 0x000000d000047836 */ /* 0x000fe20000000000 */
[----:B------:R-:W1:Y:S02]  /*2500*/  SYNCS.PHASECHK.TRANS64.TRYWAIT P0, [R0+URZ+0xc0], R5 ;  /* 0x0000c005000075a7 */ /* 0x000e6400080011ff */
[----:B-1----:R-:W-:Y:S05]  /*2510*/  @!P0 BRA `(.L_x_40) ;  /* 0x0000008c00088947 */ /* 0x002fea0003800000 */
.L_x_133:
[----:B------:R-:W-:Y:S01]  /*2520*/  ULEA UR5, UR6, UR37, 0x3 ;  /* 0x0000002506057291 */ /* 0x000fe2000f8e18ff */
[----:B------:R-:W-:Y:S02]  /*2530*/  PRMT R4, RZ, 0x654, R4 ;  /* 0x00000654ff047816 */ /* 0x000fe40000000004 */
[----:B-1----:R-:W-:Y:S01]  /*2540*/  SHF.L.U32 R5, R12, 0x1f, RZ ;  /* 0x0000001f0c057819 */ /* 0x002fe200000006ff */
[----:B------:R-:W-:Y:S01]  /*2550*/  UIADD3 UR4, UPT, UPT, UR5, 0x80, URZ ;  /* 0x0000008005047890 */ /* 0x000fe2000fffe0ff */
[----:B------:R1:W-:Y:S05]  /*2560*/  SYNCS.ARRIVE.TRANS64.RED.A1T0 RZ, [R4+URZ], RZ ;  /* 0x000000ff04ff79a7 */ /* 0x0003ea00081004ff */
[----:B------:R-:W-:Y:S01]  /*2570*/  IMAD.U32 R7, RZ, RZ, UR4 ;  /* 0x00000004ff077e24 */ /* 0x000fe2000f8e00ff */
[----:B------:R-:W2:Y:S04]  /*2580*/  SYNCS.PHASECHK.TRANS64.TRYWAIT P0, [UR5+0x90], R5 ;  /* 0x00009005ff0075a7 */ /* 0x000ea80008001105 */
[----:B------:R-:W-:Y:S01]  /*2590*/  PRMT R6, R2, 0x654, R7 ;  /* 0x0000065402067816 */ /* 0x000fe20000000007 */
[----:B-1----:R-:W-:Y:S01]  /*25a0*/  @!P2 IMAD.MOV.U32 R4, RZ, RZ, 0x10 ;  /* 0x00000010ff04a424 */ /* 0x002fe200078e00ff */
[----:B--2---:R-:W-:Y:S06]  /*25b0*/  @!P0 BRA `(.L_x_41) ;  /* 0x0000008800f48947 */ /* 0x004fec0003800000 */
.L_x_135:
[----:B------:R-:W-:Y:S01]  /*25c0*/  ULEA UR4, UR6, UR37, 0x4 ;  /* 0x0000002506047291 */ /* 0x000fe2000f8e20ff */
[----:B------:R-:W-:Y:S01]  /*25d0*/  SEL R3, R6, R3, !P2 ;  /* 0x0000000306037207 */ /* 0x000fe20005000000 */
[----:B------:R-:W-:Y:S01]  /*25e0*/  UIADD3 UR5, UPT, UPT, UR5, 0x80, URZ ;  /* 0x0000008005057890 */ /* 0x000fe2000fffe0ff */
[----:B-1----:R-:W-:Y:S01]  /*25f0*/  LEA R0, R11, UR37, 0x3 ;  /* 0x000000250b007c11 */ /* 0x002fe2000f8e18ff */
[----:B------:R-:W-:Y:S01]  /*2600*/  UIADD3 UR4, UPT, UPT, UR4, 0xf0, URZ ;  /* 0x000000f004047890 */ /* 0x000fe2000fffe0ff */
[----:B------:R-:W-:Y:S01]  /*2610*/  SHF.L.U32 R5, R10, 0x1f, RZ ;  /* 0x0000001f0a057819 */ /* 0x000fe200000006ff */
[----:B------:R1:W-:Y:S01]  /*2620*/  @!P2 SYNCS.ARRIVE.TRANS64.RED RZ, [R3+URZ], R4 ;  /* 0x0000000403ffa9a7 */ /* 0x0003e200080004ff */
[----:B------:R-:W-:Y:S01]  /*2630*/  UIADD3 UR6, UPT, UPT, UR6, 0x1, URZ ;  /* 0x0000000106067890 */ /* 0x000fe2000fffe0ff */
[----:B------:R-:W-:-:S03]  /*2640*/  VIADD R8, R8, 0x1 ;  /* 0x0000000108087836 */ /* 0x000fc60000000000 */
[----:B------:R-:W-:Y:S02]  /*2650*/  UISETP.NE.AND UP0, UPT, UR6, 0x2, UPT ;  /* 0x000000020600788c */ /* 0x000fe4000bf05270 */
[----:B------:R-:W-:Y:S06]  /*2660*/  UGETNEXTWORKID.BROADCAST [UR4], [UR5] ;  /* 0x00000000040073ca */ /* 0x000fec0008000100 */
[----:B------:R-:W-:Y:S01]  /*2670*/  USEL UR4, URZ, 0x1, UP0 ;  /* 0x00000001ff047887 */ /* 0x000fe20008000000 */
[----:B------:R-:W-:Y:S01]  /*2680*/  ISETP.NE.AND P0, PT, R8, 0x2, PT ;  /* 0x000000020800780c */ /* 0x000fe20003f05270 */
[----:B------:R-:W-:Y:S01]  /*2690*/  USEL UR6, UR6, URZ, UP0 ;  /* 0x000000ff06067287 */ /* 0x000fe20008000000 */
[----:B------:R-:W2:Y:S03]  /*26a0*/  SYNCS.PHASECHK.TRANS64.TRYWAIT P1, [R0+URZ+0x80], R5 ;  /* 0x00008005000075a7 */ /* 0x000ea600080211ff */
[----:B------:R-:W-:Y:S01]  /*26b0*/  LOP3.LUT R12, R12, UR4, RZ, 0x3c, !PT ;  /* 0x000000040c0c7c12 */ /* 0x000fe2000f8e3cff */
[----:B-12---:R-:W-:Y:S07]  /*26c0*/  @!P1 BRA `(.L_x_42) ;  /* 0x0000008800c89947 */ /* 0x006fee0003800000 */
.L_x_136:
[C---:B------:R-:W-:Y:S01]  /*26d0*/  LEA R4, R11.reuse, UR37, 0x4 ;  /* 0x000000250b047c11 */ /* 0x040fe2000f8e20ff */
[----:B-1----:R-:W-:Y:S01]  /*26e0*/  VIADD R0, R0, 0x90 ;  /* 0x0000009000007836 */ /* 0x002fe20000000000 */
[----:B------:R-:W-:Y:S01]  /*26f0*/  SEL R8, R8, RZ, P0 ;  /* 0x000000ff08087207 */ /* 0x000fe20000000000 */
[----:B------:R-:W-:-:S03]  /*2700*/  VIADD R11, R11, 0x1 ;  /* 0x000000010b0b7836 */ /* 0x000fc60000000000 */
[----:B------:R-:W1:Y:S01]  /*2710*/  LDS.128 R4, [R4+0xf0] ;  /* 0x0000f00004047984 */ /* 0x000e620000000c00 */
[----:B------:R-:W-:Y:S02]  /*2720*/  PRMT R0, RZ, 0x654, R0 ;  /* 0x00000654ff007816 */ /* 0x000fe40000000000 */
[C---:B------:R-:W-:Y:S01]  /*2730*/  ISETP.NE.AND P1, PT, R11.reuse, 0x2, PT ;  /* 0x000000020b00780c */ /* 0x040fe20003f25270 */
[----:B------:R-:W-:Y:S01]  /*2740*/  @!PT LDS RZ, [RZ] ;  /* 0x00000000fffff984 */ /* 0x000fe20000000800 */
[----:B------:R-:W-:Y:S01]  /*2750*/  @!PT LDS RZ, [RZ] ;  /* 0x00000000fffff984 */ /* 0x000fe20000000800 */
[----:B------:R-:W-:Y:S01]  /*2760*/  @!PT LDS RZ, [RZ] ;  /* 0x00000000fffff984 */ /* 0x000fe20000000800 */
[----:B------:R-:W-:Y:S01]  /*2770*/  @!PT LDS RZ, [RZ] ;  /* 0x00000000fffff984 */ /* 0x000fe20000000800 */
[----:B------:R2:W-:Y:S06]  /*2780*/  MEMBAR.ALL.CTA ;  /* 0x0000000000007992 */ /* 0x0005ec0000008000 */
[----:B--2---:R-:W2:Y:S01]  /*2790*/  FENCE.VIEW.ASYNC.S ;  /* 0x00000000000073c6 */ /* 0x004ea20000000000 */
[----:B------:R-:W-:Y:S01]  /*27a0*/  SEL R11, R11, RZ, P1 ;  /* 0x000000ff0b0b7207 */ /* 0x000fe20000800000 */
[----:B--2---:R2:W-:Y:S01]  /*27b0*/  SYNCS.ARRIVE.TRANS64.RED.A1T0 RZ, [R0+URZ], RZ ;  /* 0x000000ff00ff79a7 */ /* 0x0045e200081004ff */
[----:B-1----:R-:W-:-:S02]  /*27c0*/  LOP3.LUT P3, RZ, R6, 0x1, RZ, 0xc0, !PT ;  /* 0x0000000106ff7812 */ /* 0x002fc4000786c0ff */
[----:B------:R-:W-:-:S04]  /*27d0*/  SEL R5, RZ, 0x1, P1 ;  /* 0x00000001ff057807 */ /* 0x000fc80000800000 */
[----:B------:R-:W-:Y:S02]  /*27e0*/  LOP3.LUT R10, R10, R5, RZ, 0x3c, !PT ;  /* 0x000000050a0a7212 */ /* 0x000fe400078e3cff */
[----:B--2---:R-:W-:-:S04]  /*27f0*/  SEL R0, RZ, 0x1, P0 ;  /* 0x00000001ff007807 */ /* 0x004fc80000000000 */
[----:B------:R-:W-:Y:S01]  /*2800*/  LOP3.LUT R9, R9, R0, RZ, 0x3c, !PT ;  /* 0x0000000009097212 */ /* 0x000fe200078e3cff */
[----:B------:R-:W-:Y:S06]  /*2810*/  @P3 BRA `(.L_x_43) ;  /* 0xfffffffc002c3947 */ /* 0x000fec000383ffff */
[----:B------:R-:W-:Y:S01]  /*2820*/  ULEA UR5, UR6, UR37, 0x3 ;  /* 0x0000002506057291 */ /* 0x000fe2000f8e18ff */
[----:B------:R-:W-:-:S08]  /*2830*/  SHF.L.U32 R3, R12, 0x1f, RZ ;  /* 0x0000001f0c037819 */ /* 0x000fd000000006ff */
[----:B------:R-:W1:Y:S02]  /*2840*/  SYNCS.PHASECHK.TRANS64 P0, [UR5+0x90], R3 ;  /* 0x00009003ff0075a7 */ /* 0x000e640008001005 */
[----:B-1----:R-:W-:Y:S05]  /*2850*/  @P0 BRA `(.L_x_44) ;  /* 0x0000000000080947 */ /* 0x002fea0003800000 */
[----:B------:R-:W1:Y:S02]  /*2860*/  SYNCS.PHASECHK.TRANS64.TRYWAIT P0, [UR5+0x90], R3 ;  /* 0x00009003ff0075a7 */ /* 0x000e640008001105 */
[----:B-1----:R-:W-:Y:S05]  /*2870*/  @!P0 BRA `(.L_x_45) ;  /* 0x0000008800708947 */ /* 0x002fea0003800000 */
.L_x_44:
[----:B------:R-:W-:-:S04]  /*2880*/  UIADD3 UR4, UPT, UPT, UR6, 0x1, URZ ;  /* 0x0000000106047890 */ /* 0x000fc8000fffe0ff */
[----:B------:R-:W-:-:S04]  /*2890*/  UISETP.NE.AND UP0, UPT, UR4, 0x2, UPT ;  /* 0x000000020400788c */ /* 0x000fc8000bf05270 */
[----:B------:R-:W-:Y:S02]  /*28a0*/  USEL UR7, URZ, 0x1, UP0 ;  /* 0x00000001ff077887 */ /* 0x000fe40008000000 */
[----:B------:R-:W-:-:S04]  /*28b0*/  USEL UR4, UR4, URZ, UP0 ;  /* 0x000000ff04047287 */ /* 0x000fc80008000000 */
[----:B------:R-:W-:Y:S01]  /*28c0*/  ULEA UR4, UR4, UR37, 0x3 ;  /* 0x0000002504047291 */ /* 0x000fe2000f8e18ff */
[----:B-1----:R-:W-:-:S04]  /*28d0*/  LOP3.LUT R3, R12, UR7, RZ, 0x3c, !PT ;  /* 0x000000070c037c12 */ /* 0x002fc8000f8e3cff */
[----:B------:R-:W-:-:S04]  /*28e0*/  SHF.L.U32 R0, R3, 0x1f, RZ ;  /* 0x0000001f03007819 */ /* 0x000fc800000006ff */
[----:B------:R-:W1:Y:S02]  /*28f0*/  SYNCS.PHASECHK.TRANS64 P0, [UR4+0x90], R0 ;  /* 0x00009000ff0075a7 */ /* 0x000e640008001004 */
[----:B-1----:R-:W-:Y:S05]  /*2900*/  @P0 EXIT ;  /* 0x000000000000094d */ /* 0x002fea0003800000 */
[----:B------:R-:W-:Y:S02]  /*2910*/  SHF.L.U32 R3, R3, 0x1f, RZ ;  /* 0x0000001f03037819 */ /* 0x000fe400000006ff */
[----:B------:R-:W-:-:S07]  /*2920*/  MOV R0, UR4 ;  /* 0x0000000400007c02 */ /* 0x000fce0008000f00 */
.L_x_46:
[----:B-1----:R1:W2:Y:S02]  /*2930*/  SYNCS.PHASECHK.TRANS64.TRYWAIT P0, [R0+URZ+0x90], R3 ;  /* 0x00009003000075a7 */ /* 0x0022a400080011ff */
[----:B--2---:R-:W-:Y:S05]  /*2940*/  @!P0 NANOSLEEP.SYNCS 0x989680 ;  /* 0x009896800000895d */ /* 0x004fea0003900000 */
[----:B------:R-:W2:Y:S02]  /*2950*/  @!P0 SYNCS.PHASECHK.TRANS64 P0, [R0+URZ+0x90], R3 ;  /* 0x00009003000085a7 */ /* 0x000ea400080010ff */
[----:B--2---:R-:W-:Y:S05]  /*2960*/  @P0 EXIT ;  /* 0x000000000000094d */ /* 0x004fea0003800000 */
[----:B------:R-:W-:Y:S05]  /*2970*/  BRA `(.L_x_46) ;  /* 0xfffffffc00ec7947 */ /* 0x000fea000383ffff */
.L_x_39:
[----:B------:R-:W-:-:S09]  /*2980*/  UISETP.NE.AND UP1, UPT, UR8, URZ, UPT ;  /* 0x000000ff0800728c */ /* 0x000fd2000bf25270 */
[----:B------:R-:W-:Y:S05]  /*2990*/  BRA.U UP1, `(.L_x_47) ;  /* 0x0000000d016c7547 */ /* 0x000fea000b800000 */
[----:B------:R-:W-:Y:S01]  /*29a0*/  UMOV UR4, 0x40 ;  /* 0x0000004000047882 */ /* 0x000fe20000000000 */
[----:B------:R-:W-:Y:S01]  /*29b0*/  NOP ;  /* 0x0000000000007918 */ /* 0x000fe20000000000 */
[----:B------:R-:W-:Y:S01]  /*29c0*/  ULEA UR4, UR37, UR4, 0x18 ;  /* 0x0000000425047291 */ /* 0x000fe2000f8ec0ff */
[----:B------:R-:W-:Y:S02]  /*29d0*/  UMOV UR5, 0x400 ;  /* 0x0000040000057882 */ /* 0x000fe40000000000 */
[----:B------:R-:W-:-:S06]  /*29e0*/  ULEA UR37, UR37, UR5, 0x18 ;  /* 0x0000000525257291 */ /* 0x000fcc000f8ec0ff */
[----:B------:R-:W1:Y:S02]  /*29f0*/  LDS.U8 R0, [UR4+0x1c] ;  /* 0x00001c04ff007984 */ /* 0x000e640008000000 */
[----:B-1----:R-:W-:-:S13]  /*2a00*/  ISETP.NE.AND P0, PT, R0, RZ, PT ;  /* 0x000000ff0000720c */ /* 0x002fda0003f05270 */
[----:B------:R-:W-:Y:S05]  /*2a10*/  @P0 BRA `(.L_x_48) ;  /* 0x0000000000580947 */ /* 0x000fea0003800000 */
[----:B------:R-:W-:-:S13]  /*2a20*/  ELECT P0, URZ, PT ;  /* 0x0000000000ff782f */ /* 0x000fda0003800000 */
[----:B------:R-:W-:Y:S05]  /*2a30*/  @!P0 BRA `(.L_x_49) ;  /* 0x0000000000608947 */ /* 0x000fea0003800000 */
[----:B------:R-:W-:Y:S01]  /*2a40*/  UMOV UR5, 0x10 ;  /* 0x0000001000057882 */ /* 0x000fe20000000000 */
[----:B------:R-:W-:Y:S01]  /*2a50*/  HFMA2 R0, -RZ, RZ, 0, 5.9604644775390625e-08 ;  /* 0x00000001ff007431 */ /* 0x000fe200000001ff */
[----:B------:R-:W-:-:S03]  /*2a60*/  MOV R2, 0xffff ;  /* 0x0000ffff00027802 */ /* 0x000fc60000000f00 */
[----:B------:R-:W-:Y:S04]  /*2a70*/  DEPBAR.LE SB1, 0x36 ;  /* 0x00009d800000791a */ /* 0x000fe80000000000 */
[----:B------:R-:W1:Y:S02]  /*2a80*/  UTCATOMSWS.FIND_AND_SET.ALIGN UP0, UR5, UR5 ;  /* 0x00000005000575e3 */ /* 0x000e640008000800 */
[----:B-1----:R-:W-:Y:S01]  /*2a90*/  MOV R3, UR5 ;  /* 0x0000000500037c02 */ /* 0x002fe20008000f00 */
[----:B------:R-:W-:Y:S06]  /*2aa0*/  BRA.U UP0, `(.L_x_50) ;  /* 0x0000000100187547 */ /* 0x000fec000b800000 */
.L_x_51:
[----:B------:R-:W-:Y:S05]  /*2ab0*/  NANOSLEEP 0x64 ;  /* 0x000000640000795d */ /* 0x000fea0003800000 */
[----:B------:R-:W-:-:S05]  /*2ac0*/  UMOV UR5, 0x10 ;  /* 0x0000001000057882 */ /* 0x000fca0000000000 */
[----:B------:R-:W-:Y:S04]  /*2ad0*/  DEPBAR.LE SB1, 0x36 ;  /* 0x00009d800000791a */ /* 0x000fe80000000000 */
[----:B------:R-:W1:Y:S02]  /*2ae0*/  UTCATOMSWS.FIND_AND_SET.ALIGN UP0, UR5, UR5 ;  /* 0x00000005000575e3 */ /* 0x000e640008000800 */
[----:B-1----:R-:W-:Y:S01]  /*2af0*/  MOV R3, UR5 ;  /* 0x0000000500037c02 */ /* 0x002fe20008000f00 */
[----:B------:R-:W-:Y:S05]  /*2b00*/  BRA.U !UP0, `(.L_x_51) ;  /* 0xfffffffd08e87547 */ /* 0x000fea000b83ffff */
.L_x_50:
[-C--:B------:R-:W-:Y:S02]  /*2b10*/  SHF.L.U32 R2, R2, R3.reuse, RZ ;  /* 0x0000000302027219 */ /* 0x080fe400000006ff */
[----:B------:R-:W-:Y:S01]  /*2b20*/  SHF.L.U32 R0, R0, R3, RZ ;  /* 0x0000000300007219 */ /* 0x000fe200000006ff */
[----:B------:R-:W-:Y:S02]  /*2b30*/  IMAD.SHL.U32 R3, R3, 0x20, RZ ;  /* 0x0000002003037824 */ /* 0x000fe400078e00ff */
[----:B------:R1:W-:Y:S04]  /*2b40*/  ATOMS.OR RZ, [UR4+0x14], R2 ;  /* 0x00001402ffff798c */ /* 0x0003e8000b000004 */
[----:B------:R1:W-:Y:S04]  /*2b50*/  ATOMS.OR RZ, [UR4+0x18], R0 ;  /* 0x00001800ffff798c */ /* 0x0003e8000b000004 */
[----:B------:R1:W-:Y:S01]  /*2b60*/  STS [UR37+0x110], R3 ;  /* 0x00011003ff007988 */ /* 0x0003e20008000825 */
[----:B------:R-:W-:Y:S05]  /*2b70*/  BRA `(.L_x_49) ;  /* 0x0000000000107947 */ /* 0x000fea0003800000 */
.L_x_48:
[----:B------:R-:W-:Y:S02]  /*2b80*/  MOV R0, 0xffffffff ;  /* 0xffffffff00007802 */ /* 0x000fe40000000f00 */
[----:B------:R-:W-:-:S03]  /*2b90*/  MOV R2, 0x2bc0 ;  /* 0x00002bc000027802 */ /* 0x000fc60000000f00 */
[----:B------:R1:W-:Y:S04]  /*2ba0*/  STS [UR37+0x110], R0 ;  /* 0x00011000ff007988 */ /* 0x0003e80008000825 */
[----:B-1-3-5:R-:W-:Y:S05]  /*2bb0*/  CALL.REL.NOINC `($__internal_1_$__cuda_sm10x_tcgen05_guardrail_trap_phase_invalid_during_alloc) ;  /* 0x0000008c00847944 */ /* 0x02afea0003c00000 */
.L_x_49:
[----:B------:R-:W-:Y:S05]  /*2bc0*/  WARPSYNC.ALL ;  /* 0x0000000000007948 */ /* 0x000fea0003800000 */
[----:B------:R-:W2:Y:S01]  /*2bd0*/  S2UR UR5, SR_CgaCtaId ;  /* 0x00000000000579c3 */ /* 0x000ea20000008800 */
[----:B------:R-:W-:Y:S01]  /*2be0*/  UMOV UR4, 0x400 ;  /* 0x0000040000047882 */ /* 0x000fe20000000000 */
[----:B------:R-:W-:-:S06]  /*2bf0*/  NOP ;  /* 0x0000000000007918 */ /* 0x000fcc0000000000 */
[----:B------:R-:W-:Y:S06]  /*2c00*/  BAR.ARV 0x6, 0xa0 ;  /* 0x0182800000007b1d */ /* 0x000fec0000002000 */
[----:B------:R-:W4:Y:S01]  /*2c10*/  LDCU UR7, c[0x0][0x38c] ;  /* 0x00007180ff0777ac */ /* 0x000f220008000800 */
[----:B------:R-:W-:Y:S01]  /*2c20*/  IMAD.MOV.U32 R11, RZ, RZ, 0x1 ;  /* 0x00000001ff0b7424 */ /* 0x000fe200078e00ff */
[----:B------:R-:W-:Y:S01]  /*2c30*/  CS2R R8, SRZ ;  /* 0x0000000000087805 */ /* 0x000fe2000001ff00 */
[----:B------:R-:W-:Y:S01]  /*2c40*/  IMAD.MOV.U32 R10, RZ, RZ, RZ ;  /* 0x000000ffff0a7224 */ /* 0x000fe200078e00ff */
[----:B------:R-:W3:Y:S01]  /*2c50*/  LDCU UR6, c[0x0][0x38c] ;  /* 0x00007180ff0677ac */ /* 0x000ee20008000800 */
[----:B------:R-:W-:Y:S01]  /*2c60*/  UMOV UR15, URZ ;  /* 0x000000ff000f7c82 */ /* 0x000fe20008000000 */
[----:B------:R-:W-:Y:S01]  /*2c70*/  UMOV UR14, URZ ;  /* 0x000000ff000e7c82 */ /* 0x000fe20008000000 */
[----:B--2---:R-:W-:Y:S01]  /*2c80*/  ULEA UR5, UR5, UR4, 0x18 ;  /* 0x0000000405057291 */ /* 0x004fe2000f8ec0ff */
[----:B------:R-:W-:Y:S01]  /*2c90*/  UMOV UR24, 0x0 ;  /* 0x0000000000187882 */ /* 0x000fe20000000000 */
[----:B------:R-:W-:-:S02]  /*2ca0*/  UMOV UR25, 0x8400010 ;  /* 0x0840001000197882 */ /* 0x000fc40000000000 */
[----:B------:R-:W-:Y:S02]  /*2cb0*/  UIADD3 UR10, UPT, UPT, UR5, 0xc400, URZ ;  /* 0x0000c400050a7890 */ /* 0x000fe4000fffe0ff */
[----:B------:R-:W-:Y:S02]  /*2cc0*/  UIADD3 UR11, UPT, UPT, UR5, 0x18400, URZ ;  /* 0x00018400050b7890 */ /* 0x000fe4000fffe0ff */
[----:B----4-:R-:W-:Y:S01]  /*2cd0*/  UIADD3 UR7, UPT, UPT, UR7, 0x7f, URZ ;  /* 0x0000007f07077890 */ /* 0x010fe2000fffe0ff */
[----:B-1----:R-:W1:Y:S01]  /*2ce0*/  LDS R0, [UR5+0x110] ;  /* 0x00011005ff007984 */ /* 0x002e620008000800 */
[----:B------:R-:W-:Y:S02]  /*2cf0*/  USHF.R.U32.HI UR10, URZ, 0x4, UR10 ;  /* 0x00000004ff0a7899 */ /* 0x000fe4000801160a */
[----:B------:R-:W-:Y:S02]  /*2d00*/  USHF.R.S32.HI UR4, URZ, 0x1f, UR7 ;  /* 0x0000001fff047899 */ /* 0x000fe40008011407 */
[----:B------:R-:W-:-:S02]  /*2d10*/  USHF.R.U32.HI UR11, URZ, 0x4, UR11 ;  /* 0x00000004ff0b7899 */ /* 0x000fc4000801160b */
[----:B------:R-:W-:Y:S02]  /*2d20*/  ULEA.HI UR4, UR4, UR7, URZ, 0x7 ;  /* 0x0000000704047291 */ /* 0x000fe4000f8f38ff */
[----:B------:R-:W-:Y:S02]  /*2d30*/  ULOP3.LUT UR10, UR10, 0x3fff, URZ, 0xc0, !UPT ;  /* 0x00003fff0a0a7892 */ /* 0x000fe4000f8ec0ff */
[----:B------:R-:W-:Y:S02]  /*2d40*/  USHF.R.S32.HI UR4, URZ, 0x7, UR4 ;  /* 0x00000007ff047899 */ /* 0x000fe40008011404 */
[----:B------:R-:W-:Y:S02]  /*2d50*/  ULOP3.LUT UR11, UR11, 0x3fff, URZ, 0xc0, !UPT ;  /* 0x00003fff0b0b7892 */ /* 0x000fe4000f8ec0ff */
[----:B------:R-:W-:Y:S01]  /*2d60*/  UISETP.LT.AND UP0, UPT, UR4, 0x1, UPT ;  /* 0x000000010400788c */ /* 0x000fe2000bf01270 */
[----:B------:R-:W-:Y:S01]  /*2d70*/  UMOV UR22, 0x0 ;  /* 0x0000000000167882 */ /* 0x000fe20000000000 */
[----:B------:R-:W-:-:S02]  /*2d80*/  UMOV UR23, 0x8400010 ;  /* 0x0840001000177882 */ /* 0x000fc40000000000 */
[----:B------:R-:W-:Y:S02]  /*2d90*/  USEL UR9, UR4, 0x1, !UP0 ;  /* 0x0000000104097887 */ /* 0x000fe4000c000000 */
[----:B------:R-:W-:Y:S02]  /*2da0*/  ULOP3.LUT UR10, UR10, 0x10000, URZ, 0xfc, !UPT ;  /* 0x000100000a0a7892 */ /* 0x000fe4000f8efcff */
[----:B------:R-:W-:Y:S02]  /*2db0*/  ULOP3.LUT UR11, UR11, 0x10000, URZ, 0xfc, !UPT ;  /* 0x000100000b0b7892 */ /* 0x000fe4000f8efcff */
[----:B------:R-:W-:Y:S02]  /*2dc0*/  UIADD3 UR9, UPT, UPT, -UR9, URZ, URZ ;  /* 0x000000ff09097290 */ /* 0x000fe4000fffe1ff */
[----:B---3--:R-:W-:Y:S01]  /*2dd0*/  UISETP.GE.AND UP3, UPT, UR6, 0x1, UPT ;  /* 0x000000010600788c */ /* 0x008fe2000bf66270 */
[----:B------:R-:W-:Y:S01]  /*2de0*/  UMOV UR20, 0x0 ;  /* 0x0000000000147882 */ /* 0x000fe20000000000 */
[----:B------:R-:W-:Y:S01]  /*2df0*/  UMOV UR21, 0x8400010 ;  /* 0x0840001000157882 */ /* 0x000fe20000000000 */
[----:B------:R-:W-:Y:S01]  /*2e00*/  UMOV UR18, 0x0 ;  /* 0x0000000000127882 */ /* 0x000fe20000000000 */
[----:B------:R-:W-:Y:S01]  /*2e10*/  UMOV UR19, 0x8400010 ;  /* 0x0840001000137882 */ /* 0x000fe20000000000 */
[----:B-1----:R-:W-:-:S15]  /*2e20*/  R2UR UR16, R0 ;  /* 0x00000000001072ca */ /* 0x002fde00000e0000 */
.L_x_58:
[----:B------:R-:W-:Y:S02]  /*2e30*/  LEA R0, R10, UR5, 0x3 ;  /* 0x000000050a007c11 */ /* 0x000fe4000f8e18ff */
[----:B------:R-:W-:Y:S02]  /*2e40*/  SHF.L.U32 R5, R9, 0x1f, RZ ;  /* 0x0000001f09057819 */ /* 0x000fe400000006ff */
[----:B------:R-:W-:Y:S01]  /*2e50*/  PLOP3.LUT P0, PT, PT, PT, UP3, 0x80, 0x8 ;  /* 0x000000000008781c */ /* 0x000fe20003f0f038 */
[----:B------:R-:W-:Y:S01]  /*2e60*/  VIADD R3, R0, 0x90 ;  /* 0x0000009000037836 */ /* 0x000fe20000000000 */
[----:B-1----:R-:W1:Y:S02]  /*2e70*/  SYNCS.PHASECHK.TRANS64.TRYWAIT P1, [R0+URZ+0x80], R5 ;  /* 0x00008005000075a7 */ /* 0x002e6400080211ff */
[----:B-1-3--:R-:W-:Y:S09]  /*2e80*/  @!P1 BRA `(.L_x_52) ;  /* 0x0000008400049947 */ /* 0x00aff20003800000 */
.L_x_138:
[----:B------:R-:W-:Y:S01]  /*2e90*/  LEA R4, R10, UR5, 0x4 ;  /* 0x000000050a047c11 */ /* 0x000fe2000f8e20ff */
[----:B------:R-:W-:Y:S01]  /*2ea0*/  @UP3 ULEA UR6, UR14, UR5, 0x3 ;  /* 0x000000050e063291 */ /* 0x000fe2000f8e18ff */
[----:B------:R-:W-:Y:S01]  /*2eb0*/  PLOP3.LUT P2, PT, PT, PT, PT, 0x80, 0x8 ;  /* 0x000000000008781c */ /* 0x000fe20003f4f070 */
[----:B------:R-:W-:Y:S01]  /*2ec0*/  ULEA UR7, UR15, UR5, 0x3 ;  /* 0x000000050f077291 */ /* 0x000fe2000f8e18ff */
[----:B------:R-:W-:Y:S01]  /*2ed0*/  PRMT R3, RZ, 0x654, R3 ;  /* 0x00000654ff037816 */ /* 0x000fe20000000003 */
[----:B------:R-:W-:Y:S01]  /*2ee0*/  ULEA UR8, UR15, UR16, 0x8 ;  /* 0x000000100f087291 */ /* 0x000fe2000f8e40ff */
[----:B-1----:R-:W1:Y:S01]  /*2ef0*/  LDS.128 R4, [R4+0xf0] ;  /* 0x0000f00004047984 */ /* 0x002e620000000c00 */
[----:B------:R-:W-:Y:S02]  /*2f00*/  @P0 SHF.L.U32 R2, R8, 0x1f, RZ ;  /* 0x0000001f08020819 */ /* 0x000fe400000006ff */
[----:B------:R-:W-:Y:S01]  /*2f10*/  SHF.L.U32 R0, R11, 0x1f, RZ ;  /* 0x0000001f0b007819 */ /* 0x000fe200000006ff */
[----:B------:R-:W-:Y:S01]  /*2f20*/  @!PT LDS RZ, [RZ] ;  /* 0x00000000fffff984 */ /* 0x000fe20000000800 */
[----:B------:R-:W-:Y:S01]  /*2f30*/  @!PT LDS RZ, [RZ] ;  /* 0x00000000fffff984 */ /* 0x000fe20000000800 */
[----:B------:R-:W-:Y:S01]  /*2f40*/  @!PT LDS RZ, [RZ] ;  /* 0x00000000fffff984 */ /* 0x000fe20000000800 */
[----:B------:R-:W-:Y:S01]  /*2f50*/  @!PT LDS RZ, [RZ] ;  /* 0x00000000fffff984 */ /* 0x000fe20000000800 */
[----:B------:R2:W-:Y:S06]  /*2f60*/  MEMBAR.ALL.CTA ;  /* 0x0000000000007992 */ /* 0x0005ec0000008000 */
[----:B--2---:R-:W2:Y:S02]  /*2f70*/  FENCE.VIEW.ASYNC.S ;  /* 0x00000000000073c6 */ /* 0x004ea40000000000 */
[----:B--2---:R2:W-:Y:S01]  /*2f80*/  SYNCS.ARRIVE.TRANS64.RED.A1T0 RZ, [R3+URZ], RZ ;  /* 0x000000ff03ff79a7 */ /* 0x0045e200081004ff */
[----:B------:R2:W3:Y:S01]  /*2f90*/  @P0 SYNCS.PHASECHK.TRANS64.TRYWAIT P2, [UR6], R2 ;  /* 0x00000002ff0005a7 */ /* 0x0004e20008041106 */
[----:B-1----:R-:W-:Y:S01]  /*2fa0*/  LOP3.LUT P1, RZ, R6, 0x1, RZ, 0xc0, !PT ;  /* 0x0000000106ff7812 */ /* 0x002fe2000782c0ff */
[----:B------:R-:W1:Y:S02]  /*2fb0*/  SYNCS.PHASECHK.TRANS64.TRYWAIT P0, [UR7+0xb0], R0 ;  /* 0x0000b000ff0075a7 */ /* 0x000e640008001107 */
[----:B-123--:R-:W-:Y:S10]  /*2fc0*/  @!P0 BRA `(.L_x_53) ;  /* 0x0000008000c88947 */ /* 0x00eff40003800000 */
.L_x_140:
[----:B------:R-:W-:Y:S01]  /*2fd0*/  IADD3 R10, PT, PT, R10, 0x1, RZ ;  /* 0x000000010a0a7810 */ /* 0x000fe20007ffe0ff */
[----:B------:R-:W-:Y:S06]  /*2fe0*/  BRA.U !UP3, `(.L_x_54) ;  /* 0x000000010bc07547 */ /* 0x000fec000b800000 */
[----:B------:R-:W-:Y:S01]  /*2ff0*/  UPLOP3.LUT UP4, UPT, UPT, UPT, UPT, 0x40, 0x4 ;  /* 0x000000000004789c */ /* 0x000fe20003f8e870 */
[----:B------:R-:W-:Y:S01]  /*3000*/  UMOV UR13, UR9 ;  /* 0x00000009000d7c82 */ /* 0x000fe20008000000 */
[----:B------:R-:W-:Y:S01]  /*3010*/  UMOV UR12, UR4 ;  /* 0x00000004000c7c82 */ /* 0x000fe20008000000 */
[----:B------:R-:W-:-:S08]  /*3020*/  UMOV UR17, UR14 ;  /* 0x0000000e00117c82 */ /* 0x000fd00008000000 */
.L_x_57:
[----:B------:R-:W-:Y:S02]  /*3030*/  UIADD3 UR13, UPT, UPT, UR13, 0x1, URZ ;  /* 0x000000010d0d7890 */ /* 0x000fe4000fffe0ff */
[----:B--2---:R-:W-:Y:S02]  /*3040*/  ULEA UR6, UR17, UR5, 0x3 ;  /* 0x0000000511067291 */ /* 0x004fe4000f8e18ff */
[----:B------:R-:W-:Y:S01]  /*3050*/  UISETP.NE.AND UP0, UPT, UR13, URZ, UPT ;  /* 0x000000ff0d00728c */ /* 0x000fe2000bf05270 */
[----:B---3--:R-:W-:Y:S10]  /*3060*/  @P2 BRA `(.L_x_55) ;  /* 0x00000000000c2947 */ /* 0x008ff40003800000 */
[----:B-1----:R-:W-:Y:S04]  /*3070*/  SHF.L.U32 R3, R8, 0x1f, RZ ;  /* 0x0000001f08037819 */ /* 0x002fe800000006ff */
[----:B------:R-:W1:Y:S02]  /*3080*/  SYNCS.PHASECHK.TRANS64.TRYWAIT P0, [UR6], R3 ;  /* 0x00000003ff0075a7 */ /* 0x000e640008001106 */
[----:B-1----:R-:W-:Y:S05]  /*3090*/  @!P0 BRA `(.L_x_56) ;  /* 0x0000008000ac8947 */ /* 0x002fea0003800000 */
.L_x_55:
[----:B------:R-:W-:Y:S01]  /*30a0*/  UISETP.NE.AND UP1, UPT, UR12, 0x1, UPT ;  /* 0x000000010c00788c */ /* 0x000fe2000bf25270 */
[----:B------:R-:W-:Y:S01]  /*30b0*/  PLOP3.LUT P2, PT, PT, PT, PT, 0x80, 0x8 ;  /* 0x000000000008781c */ /* 0x000fe20003f4f070 */
[----:B------:R-:W-:Y:S02]  /*30c0*/  UIADD3 UR14, UPT, UPT, UR17, 0x1, URZ ;  /* 0x00000001110e7890 */ /* 0x000fe4000fffe0ff */
[----:B------:R-:W-:Y:S02]  /*30d0*/  ULEA UR28, UR17, UR11, 0xb ;  /* 0x0000000b111c7291 */ /* 0x000fe4000f8e58ff */
[----:B------:R-:W-:Y:S01]  /*30e0*/  UISETP.NE.AND UP2, UPT, UR14, 0x3, UPT ;  /* 0x000000030e00788c */ /* 0x000fe2000bf45270 */
[----:B------:R-:W-:Y:S01]  /*30f0*/  PLOP3.LUT P0, PT, PT, PT, UP1, 0x80, 0x8 ;  /* 0x000000000008781c */ /* 0x000fe20003f0f018 */
[----:B------:R-:W-:Y:S02]  /*3100*/  UIADD3 UR40, UPT, UPT, UR28, 0x2, URZ ;  /* 0x000000021c287890 */ /* 0x000fe4000fffe0ff */
[----:B------:R-:W-:Y:S02]  /*3110*/  USEL UR27, URZ, 0x1, UP2 ;  /* 0x00000001ff1b7887 */ /* 0x000fe40009000000 */
[----:B------:R-:W-:Y:S02]  /*3120*/  USEL UR14, UR14, URZ, UP2 ;  /* 0x000000ff0e0e7287 */ /* 0x000fe40009000000 */
[----:B------:R-:W-:Y:S02]  /*3130*/  UIADD3 UR36, UPT, UPT, UR28, 0x4, URZ ;  /* 0x000000041c247890 */ /* 0x000fe4000fffe0ff */
[----:B------:R-:W-:Y:S01]  /*3140*/  @UP1 ULEA UR26, UR14, UR5, 0x3 ;  /* 0x000000050e1a1291 */ /* 0x000fe2000f8e18ff */
[----:B------:R-:W-:Y:S01]  /*3150*/  LOP3.LUT R8, R8, UR27, RZ, 0x3c, !PT ;  /* 0x0000001b08087c12 */ /* 0x000fe2000f8e3cff */
[----:B------:R-:W-:Y:S02]  /*3160*/  UIADD3 UR32, UPT, UPT, UR28, 0x6, URZ ;  /* 0x000000061c207890 */ /* 0x000fe4000fffe0ff */
[----:B------:R-:W-:Y:S01]  /*3170*/  UIADD3 UR6, UPT, UPT, UR6, 0x18, URZ ;  /* 0x0000001806067890 */ /* 0x000fe2000fffe0ff */
[----:B-1----:R-:W-:Y:S01]  /*3180*/  @P0 SHF.L.U32 R0, R8, 0x1f, RZ ;  /* 0x0000001f08000819 */ /* 0x002fe200000006ff */
[----:B------:R-:W-:Y:S01]  /*3190*/  UIADD3 UR12, UPT, UPT, UR12, -0x1, URZ ;  /* 0xffffffff0c0c7890 */ /* 0x000fe2000fffe0ff */
[----:B------:R-:W-:Y:S02]  /*31a0*/  UMOV UR29, 0x40004040 ;  /* 0x40004040001d7882 */ /* 0x000fe40000000000 */
[----:B------:R2:W3:Y:S01]  /*31b0*/  @P0 SYNCS.PHASECHK.TRANS64.TRYWAIT P2, [UR26], R0 ;  /* 0x00000000ff0005a7 */ /* 0x0004e2000804111a */
[----:B------:R-:W-:Y:S01]  /*31c0*/  ULEA UR26, UR17, UR10, 0xa ;  /* 0x0000000a111a7291 */ /* 0x000fe2000f8e50ff */
[----:B------:R-:W-:Y:S01]  /*31d0*/  UMOV UR27, 0x40004040 ;  /* 0x40004040001b7882 */ /* 0x000fe20000000000 */
[----:B------:R-:W-:Y:S02]  /*31e0*/  UMOV UR41, 0x40004040 ;  /* 0x4000404000297882 */ /* 0x000fe40000000000 */
[----:B------:R-:W-:Y:S02]  /*31f0*/  UIADD3 UR38, UPT, UPT, UR26, 0x2, URZ ;  /* 0x000000021a267890 */ /* 0x000fe4000fffe0ff */
[----:B------:R-:W-:Y:S02]  /*3200*/  UIADD3 UR34, UPT, UPT, UR26, 0x4, URZ ;  /* 0x000000041a227890 */ /* 0x000fe4000fffe0ff */
[----:B------:R-:W-:Y:S01]  /*3210*/  UIADD3 UR30, UPT, UPT, UR26, 0x6, URZ ;  /* 0x000000061a1e7890 */ /* 0x000fe2000fffe0ff */
[----:B------:R2:W-:Y:S01]  /*3220*/  UTCQMMA gdesc[UR26], gdesc[UR28], tmem[UR8], tmem[UR24], idesc[UR25], UP4 ;  /* 0x00ff181c1a0075ea */ /* 0x0005e2000a000308 */
[----:B------:R-:W-:Y:S01]  /*3230*/  UPLOP3.LUT UP4, UPT, UPT, UPT, UPT, 0x80, 0x8 ;  /* 0x000000000008789c */ /* 0x000fe20003f8f070 */
[----:B------:R-:W-:Y:S01]  /*3240*/  UMOV UR39, 0x40004040 ;  /* 0x4000404000277882 */ /* 0x000fe20000000000 */
[----:B------:R-:W-:Y:S01]  /*3250*/  UMOV UR37, 0x40004040 ;  /* 0x4000404000257882 */ /* 0x000fe20000000000 */
[----:B------:R2:W-:Y:S01]  /*3260*/  UTCQMMA gdesc[UR38], gdesc[UR40], tmem[UR8], tmem[UR22], idesc[UR23], UPT ;  /* 0x00ff1628260075ea */ /* 0x0005e2000b800308 */
[----:B------:R-:W-:Y:S01]  /*3270*/  UMOV UR35, 0x40004040 ;  /* 0x4000404000237882 */ /* 0x000fe20000000000 */
[----:B------:R-:W-:Y:S01]  /*3280*/  UMOV UR33, 0x40004040 ;  /* 0x4000404000217882 */ /* 0x000fe20000000000 */
[----:B------:R-:W-:Y:S01]  /*3290*/  UMOV UR31, 0x40004040 ;  /* 0x40004040001f7882 */ /* 0x000fe20000000000 */
[----:B------:R2:W-:Y:S01]  /*32a0*/  UTCQMMA gdesc[UR34], gdesc[UR36], tmem[UR8], tmem[UR20], idesc[UR21], UPT ;  /* 0x00ff1424220075ea */ /* 0x0005e2000b800308 */
[----:B------:R2:W-:Y:S01]  /*32b0*/  UTCQMMA gdesc[UR30], gdesc[UR32], tmem[UR8], tmem[UR18], idesc[UR19], UPT ;  /* 0x00ff12201e0075ea */ /* 0x0005e2000b800308 */
[----:B------:R2:W-:Y:S01]  /*32c0*/  UTCBAR [UR6], URZ ;  /* 0x000000ff060073e9 */ /* 0x0005e200080000ff */
[----:B------:R-:W-:Y:S01]  /*32d0*/  UMOV UR17, UR14 ;  /* 0x0000000e00117c82 */ /* 0x000fe20008000000 */
[----:B------:R-:W-:Y:S05]  /*32e0*/  BRA.U UP0, `(.L_x_57) ;  /* 0xfffffffd00507547 */ /* 0x000fea000b83ffff */
.L_x_54:
[----:B------:R-:W-:Y:S01]  /*32f0*/  UIADD3 UR15, UPT, UPT, UR15, 0x1, URZ ;  /* 0x000000010f0f7890 */ /* 0x000fe2000fffe0ff */
[C---:B------:R-:W-:Y:S01]  /*3300*/  ISETP.NE.AND P0, PT, R10.reuse, 0x2, PT ;  /* 0x000000020a00780c */ /* 0x040fe20003f05270 */
[----:B------:R-:W-:Y:S02]  /*3310*/  UIADD3 UR7, UPT, UPT, UR7, 0xa0, URZ ;  /* 0x000000a007077890 */ /* 0x000fe4000fffe0ff */
[----:B------:R-:W-:Y:S01]  /*3320*/  UISETP.NE.AND UP0, UPT, UR15, 0x2, UPT ;  /* 0x000000020f00788c */ /* 0x000fe2000bf05270 */
[----:B-12---:R-:W-:Y:S02]  /*3330*/  SEL R0, RZ, 0x1, P0 ;  /* 0x00000001ff007807 */ /* 0x006fe40000000000 */
[----:B------:R-:W-:Y:S01]  /*3340*/  SEL R10, R10, RZ, P0 ;  /* 0x000000ff0a0a7207 */ /* 0x000fe20000000000 */
[----:B------:R-:W-:Y:S01]  /*3350*/  USEL UR6, URZ, 0x1, UP0 ;  /* 0x00000001ff067887 */ /* 0x000fe20008000000 */
[----:B------:R-:W-:Y:S01]  /*3360*/  LOP3.LUT R9, R9, R0, RZ, 0x3c, !PT ;  /* 0x0000000009097212 */ /* 0x000fe200078e3cff */
[----:B------:R-:W-:Y:S01]  /*3370*/  USEL UR15, UR15, URZ, UP0 ;  /* 0x000000ff0f0f7287 */ /* 0x000fe20008000000 */
[----:B------:R1:W-:Y:S03]  /*3380*/  UTCBAR [UR7], URZ ;  /* 0x000000ff070073e9 */ /* 0x0003e600080000ff */
[----:B------:R-:W-:Y:S01]  /*3390*/  LOP3.LUT R11, R11, UR6, RZ, 0x3c, !PT ;  /* 0x000000060b0b7c12 */ /* 0x000fe2000f8e3cff */
[----:B------:R-:W-:Y:S07]  /*33a0*/  @P1 BRA `(.L_x_58) ;  /* 0xfffffff800a01947 */ /* 0x000fee000383ffff */
[----:B------:R-:W2:Y:S01]  /*33b0*/  S2UR UR4, SR_CgaCtaId ;  /* 0x00000000000479c3 */ /* 0x000ea20000008800 */
[----:B------:R-:W-:Y:S01]  /*33c0*/  ELECT P0, URZ, PT ;  /* 0x0000000000ff782f */ /* 0x000fe20003800000 */
[----:B------:R-:W-:Y:S01]  /*33d0*/  IMAD.MOV.U32 R0, RZ, RZ, 0x1 ;  /* 0x00000001ff007424 */ /* 0x000fe200078e00ff */
[----:B------:R-:W-:Y:S01]  /*33e0*/  UIADD3 UR5, UPT, UPT, UR5, 0xb0, URZ ;  /* 0x000000b005057890 */ /* 0x000fe2000fffe0ff */
[----:B------:R-:W-:Y:S01]  /*33f0*/  SHF.L.U32 R3, R11, 0x1f, RZ ;  /* 0x0000001f0b037819 */ /* 0x000fe200000006ff */
[----:B------:R-:W-:-:S03]  /*3400*/  UMOV UR6, 0x40 ;  /* 0x0000004000067882 */ /* 0x000fc60000000000 */
[----:B------:R-:W-:Y:S01]  /*3410*/  UVIRTCOUNT.DEALLOC.SMPOOL 0x80 ;  /* 0x000000800000784c */ /* 0x000fe20000000000 */
[----:B--2---:R-:W-:Y:S02]  /*3420*/  ULEA UR4, UR4, UR6, 0x18 ;  /* 0x0000000604047291 */ /* 0x004fe4000f8ec0ff */
[----:B------:R-:W-:-:S07]  /*3430*/  ULEA UR6, UR15, UR5, 0x3 ;  /* 0x000000050f067291 */ /* 0x000fce000f8e18ff */
[----:B------:R2:W-:Y:S02]  /*3440*/  @P0 STS.U8 [UR4+0x1c], R0 ;  /* 0x00001c00ff000988 */ /* 0x0005e40008000004 */
[----:B------:R-:W4:Y:S02]  /*3450*/  SYNCS.PHASECHK.TRANS64.TRYWAIT P0, [UR6], R3 ;  /* 0x00000003ff0075a7 */ /* 0x000f240008001106 */
[----:B--2-4-:R-:W-:Y:S05]  /*3460*/  @!P0 BRA `(.L_x_59) ;  /* 0x0000007c00d08947 */ /* 0x014fea0003800000 */
.L_x_143:
[----:B-1----:R-:W-:-:S04]  /*3470*/  UIADD3 UR7, UPT, UPT, UR15, 0x1, URZ ;  /* 0x000000010f077890 */ /* 0x002fc8000fffe0ff */
[----:B------:R-:W-:-:S04]  /*3480*/  UISETP.NE.AND UP0, UPT, UR7, 0x2, UPT ;  /* 0x000000020700788c */ /* 0x000fc8000bf05270 */
[----:B------:R-:W-:Y:S02]  /*3490*/  USEL UR6, URZ, 0x1, UP0 ;  /* 0x00000001ff067887 */ /* 0x000fe40008000000 */
[----:B------:R-:W-:-:S04]  /*34a0*/  USEL UR7, UR7, URZ, UP0 ;  /* 0x000000ff07077287 */ /* 0x000fc80008000000 */
[----:B------:R-:W-:Y:S01]  /*34b0*/  ULEA UR7, UR7, UR5, 0x3 ;  /* 0x0000000507077291 */ /* 0x000fe2000f8e18ff */
[----:B--2---:R-:W-:-:S04]  /*34c0*/  LOP3.LUT R3, R11, UR6, RZ, 0x3c, !PT ;  /* 0x000000060b037c12 */ /* 0x004fc8000f8e3cff */
[----:B------:R-:W-:-:S04]  /*34d0*/  SHF.L.U32 R3, R3, 0x1f, RZ ;  /* 0x0000001f03037819 */ /* 0x000fc800000006ff */
[----:B------:R-:W1:Y:S02]  /*34e0*/  SYNCS.PHASECHK.TRANS64.TRYWAIT P0, [UR7], R3 ;  /* 0x00000003ff0075a7 */ /* 0x000e640008001107 */
[----:B-1----:R-:W-:Y:S05]  /*34f0*/  @!P0 BRA `(.L_x_60) ;  /* 0x0000007c00c48947 */ /* 0x002fea0003800000 */
.L_x_145:
[----:B------:R-:W-:Y:S01]  /*3500*/  NOP ;  /* 0x0000000000007918 */ /* 0x000fe20000000000 */
[----:B-1----:R-:W1:Y:S01]  /*3510*/  LDS R0, [UR4+0x14] ;  /* 0x00001404ff007984 */ /* 0x002e620008000800 */
[----:B------:R-:W-:Y:S01]  /*3520*/  ULOP3.LUT UR6, UR16, 0xffff, URZ, 0xc0, !UPT ;  /* 0x0000ffff10067892 */ /* 0x000fe2000f8ec0ff */
[----:B------:R-:W-:Y:S01]  /*3530*/  UMOV UR8, 0xffff ;  /* 0x0000ffff00087882 */ /* 0x000fe20000000000 */
[----:B------:R-:W-:Y:S02]  /*3540*/  UMOV UR5, 0x1 ;  /* 0x0000000100057882 */ /* 0x000fe40000000000 */
[----:B------:R-:W-:-:S04]  /*3550*/  USHF.R.U32.HI UR6, URZ, 0x5, UR6 ;  /* 0x00000005ff067899 */ /* 0x000fc80008011606 */
[----:B------:R-:W-:Y:S02]  /*3560*/  USHF.L.U32 UR8, UR8, UR6, URZ ;  /* 0x0000000608087299 */ /* 0x000fe400080006ff */
[----:B------:R-:W-:-:S04]  /*3570*/  USHF.L.U32 UR5, UR5, UR6, URZ ;  /* 0x0000000605057299 */ /* 0x000fc800080006ff */
[----:B-1----:R-:W-:-:S04]  /*3580*/  LOP3.LUT R0, R0, UR8, RZ, 0xc0, !PT ;  /* 0x0000000800007c12 */ /* 0x002fc8000f8ec0ff */
[----:B------:R-:W-:-:S13]  /*3590*/  ISETP.NE.AND P0, PT, R0, UR8, PT ;  /* 0x0000000800007c0c */ /* 0x000fda000bf05270 */
[----:B------:R-:W-:Y:S05]  /*35a0*/  @P0 BRA `(.L_x_61) ;  /* 0x0000000000580947 */ /* 0x000fea0003800000 */
[----:B------:R-:W1:Y:S02]  /*35b0*/  LDS R0, [UR4+0x18] ;  /* 0x00001804ff007984 */ /* 0x000e640008000800 */
[----:B-1----:R-:W-:-:S04]  /*35c0*/  LOP3.LUT R0, R0, UR5, RZ, 0xc0, !PT ;  /* 0x0000000500007c12 */ /* 0x002fc8000f8ec0ff */
[----:B------:R-:W-:-:S13]  /*35d0*/  ISETP.NE.AND P0, PT, R0, UR5, PT ;  /* 0x0000000500007c0c */ /* 0x000fda000bf05270 */
[----:B------:R-:W-:Y:S05]  /*35e0*/  @P0 BRA `(.L_x_62) ;  /* 0x00000000003c0947 */ /* 0x000fea0003800000 */
[----:B------:R-:W1:Y:S01]  /*35f0*/  S2R R2, SR_LANEID ;  /* 0x0000000000027919 */ /* 0x000e620000000000 */
[----:B------:R-:W-:Y:S01]  /*3600*/  ULOP3.LUT UR8, URZ, UR8, URZ, 0x33, !UPT ;  /* 0x00000008ff087292 */ /* 0x000fe2000f8e33ff */
[----:B------:R-:W-:Y:S01]  /*3610*/  LOP3.LUT R4, RZ, UR5, RZ, 0x33, !PT ;  /* 0x00000005ff047c12 */ /* 0x000fe2000f8e33ff */
[----:B------:R-:W-:Y:S02]  /*3620*/  VOTEU.ANY UR7, UPT, PT ;  /* 0x0000000000077886 */ /* 0x000fe400038e0100 */
[----:B------:R-:W-:Y:S01]  /*3630*/  UFLO.U32 UR7, UR7 ;  /* 0x00000007000772bd */ /* 0x000fe200080e0000 */
[----:B------:R-:W2:Y:S01]  /*3640*/  REDUX UR5, R4 ;  /* 0x00000000040573c4 */ /* 0x000ea20000000000 */
[----:B------:R-:W-:-:S06]  /*3650*/  IMAD.U32 R0, RZ, RZ, UR8 ;  /* 0x00000008ff007e24 */ /* 0x000fcc000f8e00ff */
[----:B------:R4:W-:Y:S01]  /*3660*/  UTCATOMSWS.AND URZ, UR8 ;  /* 0x0000000800ff79e3 */ /* 0x0009e20008000000 */
[----:B------:R-:W3:Y:S01]  /*3670*/  REDUX UR6, R0 ;  /* 0x00000000000673c4 */ /* 0x000ee20000000000 */
[----:B-1----:R-:W-:Y:S01]  /*3680*/  ISETP.EQ.U32.AND P0, PT, R2, UR7, PT ;  /* 0x0000000702007c0c */ /* 0x002fe2000bf02070 */
[----:B--2---:R-:W-:Y:S01]  /*3690*/  IMAD.U32 R2, RZ, RZ, UR5 ;  /* 0x00000005ff027e24 */ /* 0x004fe2000f8e00ff */
[----:B---3--:R-:W-:-:S11]  /*36a0*/  MOV R3, UR6 ;  /* 0x0000000600037c02 */ /* 0x008fd60008000f00 */
[----:B------:R4:W-:Y:S04]  /*36b0*/  @P0 ATOMS.AND RZ, [UR4+0x14], R3 ;  /* 0x00001403ffff098c */ /* 0x0009e8000a800004 */
[----:B------:R4:W-:Y:S01]  /*36c0*/  @P0 ATOMS.AND RZ, [UR4+0x18], R2 ;  /* 0x00001802ffff098c */ /* 0x0009e2000a800004 */
[----:B------:R-:W-:Y:S05]  /*36d0*/  BRA `(.L_x_63) ;  /* 0x0000000000147947 */ /* 0x000fea0003800000 */
.L_x_62:
[----:B------:R-:W-:Y:S02]  /*36e0*/  MOV R2, 0x3700 ;  /* 0x0000370000027802 */ /* 0x000fe40000000f00 */
[----:B---3-5:R-:W-:Y:S05]  /*36f0*/  CALL.REL.NOINC `($__internal_0_$__cuda_sm10x_tcgen05_guardrail_trap_col_being_dealloced_not_returned_by_alloc) ;  /* 0x0000008000a87944 */ /* 0x028fea0003c00000 */
[----:B------:R-:W-:Y:S05]  /*3700*/  BRA `(.L_x_63) ;  /* 0x0000000000087947 */ /* 0x000fea0003800000 */
.L_x_61:
[----:B------:R-:W-:Y:S02]  /*3710*/  MOV R2, 0x3730 ;  /* 0x0000373000027802 */ /* 0x000fe40000000f00 */
[----:B---3-5:R-:W-:Y:S05]  /*3720*/  CALL.REL.NOINC `($__internal_2_$__cuda_sm10x_tcgen05_guardrail_trap_unallocated_columns_being_dealloced) ;  /* 0x0000008000b47944 */ /* 0x028fea0003c00000 */
.L_x_63:
[----:B------:R-:W-:Y:S01]  /*3730*/  NOP ;  /* 0x0000000000007918 */ /* 0x000fe20000000000 */
[----:B----4-:R-:W-:Y:S05]  /*3740*/  EXIT ;  /* 0x000000000000794d */ /* 0x010fea0003800000 */
.L_x_47:
[----:B------:R-:W-:-:S09]  /*3750*/  UISETP.NE.OR UP2, UPT, UR8, 0x3, !UP2 ;  /* 0x000000030800788c */ /* 0x000fd2000d745670 */
[----:B------:R-:W-:Y:S05]  /*3760*/  BRA.U UP2, `(.L_x_64) ;  /* 0x0000001102147547 */ /* 0x000fea000b800000 */
[----:B------:R-:W1:Y:S01]  /*3770*/  LDC R0, c[0x0][0xb30] ;  /* 0x0002cc00ff007b82 */ /* 0x000e620000000800 */
[----:B------:R-:W2:Y:S01]  /*3780*/  LDCU.64 UR8, c[0x0][0x888] ;  /* 0x00011100ff0877ac */ /* 0x000ea20008000a00 */
[----:B------:R-:W-:Y:S02]  /*3790*/  HFMA2 R29, -RZ, RZ, 0, 0 ;  /* 0x00000000ff1d7431 */ /* 0x000fe400000001ff */
[----:B------:R-:W-:Y:S01]  /*37a0*/  IMAD.MOV.U32 R31, RZ, RZ, 0x1 ;  /* 0x00000001ff1f7424 */ /* 0x000fe200078e00ff */
[----:B------:R-:W-:Y:S01]  /*37b0*/  MOV R23, 0x2000 ;  /* 0x0000200000177802 */ /* 0x000fe20000000f00 */
[----:B------:R-:W4:Y:S01]  /*37c0*/  LDCU.64 UR4, c[0x0][0x890] ;  /* 0x00011200ff0477ac */ /* 0x000f220008000a00 */
[----:B------:R-:W-:Y:S01]  /*37d0*/  IMAD.MOV.U32 R30, RZ, RZ, RZ ;  /* 0x000000ffff1e7224 */ /* 0x000fe200078e00ff */
[----:B------:R-:W3:Y:S01]  /*37e0*/  LDC R19, c[0x0][0x370] ;  /* 0x0000dc00ff137b82 */ /* 0x000ee20000000800 */
[----:B------:R-:W-:Y:S01]  /*37f0*/  UMOV UR7, 0x400 ;  /* 0x0000040000077882 */ /* 0x000fe20000000000 */
[----:B------:R-:W-:-:S02]  /*3800*/  UPLOP3.LUT UP1, UPT, UPT, UPT, UPT, 0x40, 0x4 ;  /* 0x000000000004789c */ /* 0x000fc40003f2e870 */
[----:B------:R-:W-:-:S04]  /*3810*/  ULEA UR7, UR37, UR7, 0x18 ;  /* 0x0000000725077291 */ /* 0x000fc8000f8ec0ff */
[----:B------:R-:W3:Y:S01]  /*3820*/  LDC R2, c[0x0][0xb0c] ;  /* 0x0002c300ff027b82 */ /* 0x000ee20000000800 */
[----:B------:R-:W-:Y:S02]  /*3830*/  UIADD3 UR13, UPT, UPT, UR7, 0x48, URZ ;  /* 0x00000048070d7890 */ /* 0x000fe4000fffe0ff */
[----:B--2---:R-:W-:Y:S02]  /*3840*/  UISETP.NE.U32.AND UP2, UPT, UR8, URZ, UPT ;  /* 0x000000ff0800728c */ /* 0x004fe4000bf45070 */
[----:B------:R-:W-:Y:S02]  /*3850*/  UIADD3 UR33, UPT, UPT, UR7, 0x30, URZ ;  /* 0x0000003007217890 */ /* 0x000fe4000fffe0ff */
[----:B----4-:R-:W-:Y:S01]  /*3860*/  UISETP.NE.U32.AND UP3, UPT, UR4, URZ, UPT ;  /* 0x000000ff0400728c */ /* 0x010fe2000bf65070 */
[----:B------:R-:W2:Y:S01]  /*3870*/  LDC R18, c[0x0][0xb20] ;  /* 0x0002c800ff127b82 */ /* 0x000ea20000000800 */
[----:B-1----:R-:W-:Y:S01]  /*3880*/  ISETP.NE.AND P1, PT, R0, 0x1, PT ;  /* 0x000000010000780c */ /* 0x002fe20003f25270 */
[----:B------:R-:W-:-:S02]  /*3890*/  UISETP.NE.AND.EX UP2, UPT, UR9, URZ, UPT, UP2 ;  /* 0x000000ff0900728c */ /* 0x000fc4000bf45320 */
[----:B------:R-:W-:Y:S02]  /*38a0*/  UIADD3 UR25, UPT, UPT, UR7, 0x38, URZ ;  /* 0x0000003807197890 */ /* 0x000fe4000fffe0ff */
[----:B------:R-:W-:Y:S02]  /*38b0*/  UIADD3 UR17, UPT, UPT, UR7, 0x40, URZ ;  /* 0x0000004007117890 */ /* 0x000fe4000fffe0ff */
[----:B------:R-:W1:Y:S01]  /*38c0*/  LDC.64 R32, c[0x0][0x348] ;  /* 0x0000d200ff207b82 */ /* 0x000e620000000a00 */
[----:B------:R-:W-:Y:S02]  /*38d0*/  UPRMT UR13, UR37, 0x654, UR13 ;  /* 0x00000654250d7896 */ /* 0x000fe4000800000d */
[----:B------:R-:W-:-:S05]  /*38e0*/  UISETP.NE.AND.EX UP3, UPT, UR5, URZ, UPT, UP3 ;  /* 0x000000ff0500728c */ /* 0x000fca000bf65330 */
[----:B------:R-:W4:Y:S08]  /*38f0*/  LDC.64 R16, c[0x0][0xb10] ;  /* 0x0002c400ff107b82 */ /* 0x000f300000000a00 */
[----:B------:R-:W1:Y:S08]  /*3900*/  LDC.64 R6, c[0x0][0xb18] ;  /* 0x0002c600ff067b82 */ /* 0x000e700000000a00 */
[----:B------:R-:W1:Y:S08]  /*3910*/  LDC.64 R4, c[0x0][0xb28] ;  /* 0x0002ca00ff047b82 */ /* 0x000e700000000a00 */
[----:B--23--:R-:W1:Y:S02]  /*3920*/  LDC R22, c[0x0][0x374] ;  /* 0x0000dd00ff167b82 */ /* 0x00ce640000000800 */
.L_x_75:
[C---:B------:R-:W-:Y:S02]  /*3930*/  LEA R0, R30.reuse, UR7, 0x3 ;  /* 0x000000071e007c11 */ /* 0x040fe4000f8e18ff */
[----:B------:R-:W-:Y:S02]  /*3940*/  SHF.L.U32 R3, R29, 0x1f, RZ ;  /* 0x0000001f1d037819 */ /* 0x000fe400000006ff */
[----:B------:R-:W-:Y:S02]  /*3950*/  LEA R24, R30, UR7, 0x4 ;  /* 0x000000071e187c11 */ /* 0x000fe4000f8e20ff */
[----:B--2---:R-:W2:Y:S02]  /*3960*/  SYNCS.PHASECHK.TRANS64.TRYWAIT P0, [R0+URZ+0x80], R3 ;  /* 0x00008003000075a7 */ /* 0x004ea400080011ff */
[----:B--2---:R-:W-:Y:S05]  /*3970*/  @!P0 BRA `(.L_x_65) ;  /* 0x0000007800bc8947 */ /* 0x004fea0003800000 */
.L_x_146:
[----:B------:R-:W-:Y:S01]  /*3980*/  ISETP.GE.AND P0, PT, R72, 0x1, PT ;  /* 0x000000014800780c */ /* 0x000fe20003f06270 */
[----:B------:R-:W3:Y:S01]  /*3990*/  LDS.128 R24, [R24+0xf0] ;  /* 0x0000f00018187984 */ /* 0x000ee20000000c00 */
[----:B--2---:R-:W-:Y:S01]  /*39a0*/  VIADD R0, R0, 0x90 ;  /* 0x0000009000007836 */ /* 0x004fe20000000000 */
[----:B------:R-:W-:Y:S01]  /*39b0*/  @!PT LDS RZ, [RZ] ;  /* 0x00000000fffff984 */ /* 0x000fe20000000800 */
[----:B------:R-:W-:Y:S01]  /*39c0*/  @!PT LDS RZ, [RZ] ;  /* 0x00000000fffff984 */ /* 0x000fe20000000800 */
[----:B------:R-:W-:Y:S01]  /*39d0*/  @!PT LDS RZ, [RZ] ;  /* 0x00000000fffff984 */ /* 0x000fe20000000800 */
[----:B------:R-:W-:Y:S01]  /*39e0*/  @!PT LDS RZ, [RZ] ;  /* 0x00000000fffff984 */ /* 0x000fe20000000800 */
[----:B------:R2:W-:Y:S06]  /*39f0*/  MEMBAR.ALL.CTA ;  /* 0x0000000000007992 */ /* 0x0005ec0000008000 */
[----:B--2---:R-:W2:Y:S01]  /*3a00*/  FENCE.VIEW.ASYNC.S ;  /* 0x00000000000073c6 */ /* 0x004ea20000000000 */
[----:B------:R-:W-:Y:S04]  /*3a10*/  PRMT R0, RZ, 0x654, R0 ;  /* 0x00000654ff007816 */ /* 0x000fe80000000000 */
[----:B--2---:R2:W-:Y:S01]  /*3a20*/  SYNCS.ARRIVE.TRANS64.RED.A1T0 RZ, [R0+URZ], RZ ;  /* 0x000000ff00ff79a7 */ /* 0x0045e200081004ff */
[----:B---3--:R-:W-:Y:S11]  /*3a30*/  LOP3.LUT P3, RZ, R26, 0x1, RZ, 0xc0, !PT ;  /* 0x000000011aff7812 */ /* 0x008ff6000786c0ff */
[----:B------:R-:W-:Y:S02]  /*3a40*/  @!UPT UIADD3 URZ, UPT, UPT, URZ, URZ, URZ ;  /* 0x000000fffffff290 */ /* 0x000fe4000fffe0ff */
[----:B------:R-:W-:Y:S02]  /*3a50*/  @P3 MOV R13, R24 ;  /* 0x00000018000d3202 */ /* 0x000fe40000000f00 */
[----:B------:R-:W-:Y:S01]  /*3a60*/  @P3 LOP3.LUT R8, R25, 0xffff, RZ, 0xc0, !PT ;  /* 0x0000ffff19083812 */ /* 0x000fe200078ec0ff */
[----:B--2---:R-:W-:Y:S06]  /*3a70*/  @!P0 BRA `(.L_x_66) ;  /* 0x0000000000a48947 */ /* 0x004fec0003800000 */
[----:B-1----:R-:W-:Y:S01]  /*3a80*/  IMAD.HI.U32 R35, R22, R7, RZ ;  /* 0x0000000716237227 */ /* 0x002fe200078e00ff */
[----:B------:R-:W-:Y:S02]  /*3a90*/  ISETP.NE.AND P0, PT, R6, 0x1, PT ;  /* 0x000000010600780c */ /* 0x000fe40003f05270 */
[----:B------:R-:W-:Y:S01]  /*3aa0*/  ISETP.NE.AND P2, PT, R72, 0x1, PT ;  /* 0x000000014800780c */ /* 0x000fe20003f45270 */
[----:B----4-:R-:W-:Y:S01]  /*3ab0*/  IMAD.HI.U32 R34, R19, R16, RZ ;  /* 0x0000001013227227 */ /* 0x010fe200078e00ff */
[----:B------:R-:W-:Y:S02]  /*3ac0*/  SHF.R.U32.HI R35, RZ, R18, R35 ;  /* 0x00000012ff237219 */ /* 0x000fe40000011623 */
[----:B------:R-:W-:Y:S01]  /*3ad0*/  ISETP.NE.AND P4, PT, R2, 0x1, PT ;  /* 0x000000010200780c */ /* 0x000fe20003f85270 */
[----:B------:R-:W-:Y:S01]  /*3ae0*/  IMAD.HI.U32 R36, R13, R16, RZ ;  /* 0x000000100d247227 */ /* 0x000fe200078e00ff */
[----:B------:R-:W-:Y:S02]  /*3af0*/  SHF.R.U32.HI R34, RZ, R17, R34 ;  /* 0x00000011ff227219 */ /* 0x000fe40000011622 */
[----:B------:R-:W-:Y:S01]  /*3b00*/  SEL R3, R22, R35, !P0 ;  /* 0x0000002316037207 */ /* 0x000fe20004000000 */
[C---:B------:R-:W-:Y:S01]  /*3b10*/  IMAD.HI.U32 R35, R8.reuse, R7, RZ ;  /* 0x0000000708237227 */ /* 0x040fe200078e00ff */
[----:B------:R-:W-:Y:S02]  /*3b20*/  SEL R11, R19, R34, !P4 ;  /* 0x00000022130b7207 */ /* 0x000fe40006000000 */
[----:B------:R-:W-:Y:S01]  /*3b30*/  SHF.R.U32.HI R36, RZ, R17, R36 ;  /* 0x00000011ff247219 */ /* 0x000fe20000011624 */
[----:B------:R-:W-:Y:S01]  /*3b40*/  IMAD.HI.U32 R38, R3, R4, RZ ;  /* 0x0000000403267227 */ /* 0x000fe200078e00ff */
[----:B------:R-:W-:Y:S03]  /*3b50*/  SHF.R.U32.HI R35, RZ, R18, R35 ;  /* 0x00000012ff237219 */ /* 0x000fe60000011623 */
[----:B------:R-:W-:Y:S01]  /*3b60*/  IMAD.HI.U32 R34, R11, R4, RZ ;  /* 0x000000040b227227 */ /* 0x000fe200078e00ff */
[----:B------:R-:W-:Y:S02]  /*3b70*/  @P2 SHF.R.U32.HI R3, RZ, R5, R38 ;  /* 0x00000005ff032219 */ /* 0x000fe40000011626 */
[----:B------:R-:W-:Y:S02]  /*3b80*/  SEL R9, R8, R35, !P0 ;  /* 0x0000002308097207 */ /* 0x000fe40004000000 */
[----:B------:R-:W-:Y:S01]  /*3b90*/  @P2 SHF.R.U32.HI R11, RZ, R5, R34 ;  /* 0x00000005ff0b2219 */ /* 0x000fe20000011622 */
[C---:B------:R-:W-:Y:S01]  /*3ba0*/  IMAD R10, R72.reuse, R3, RZ ;  /* 0x00000003480a7224 */ /* 0x040fe200078e02ff */
[----:B------:R-:W-:Y:S01]  /*3bb0*/  SEL R3, R13, R36, !P4 ;  /* 0x000000240d037207 */ /* 0x000fe20006000000 */
[C---:B------:R-:W-:Y:S03]  /*3bc0*/  IMAD.HI.U32 R14, R9.reuse, R4, RZ ;  /* 0x00000004090e7227 */ /* 0x040fe600078e00ff */
[----:B------:R-:W-:Y:S01]  /*3bd0*/  ISETP.GE.AND P0, PT, R9, R10, PT ;  /* 0x0000000a0900720c */ /* 0x000fe20003f06270 */
[C---:B------:R-:W-:Y:S01]  /*3be0*/  IMAD R12, R72.reuse, R11, RZ ;  /* 0x0000000b480c7224 */ /* 0x040fe200078e02ff */
[-C--:B------:R-:W-:Y:S04]  /*3bf0*/  SHF.R.U32.HI R14, RZ, R5.reuse, R14 ;  /* 0x00000005ff0e7219 */ /* 0x080fe8000001160e */
[----:B------:R-:W-:Y:S02]  /*3c00*/  ISETP.GE.OR P0, PT, R3, R12, P0 ;  /* 0x0000000c0300720c */ /* 0x000fe40000706670 */
[----:B------:R-:W-:Y:S05]  /*3c10*/  SEL R15, R9, R14, !P2 ;  /* 0x0000000e090f7207 */ /* 0x000fea0005000000 */
[----:B------:R-:W-:Y:S04]  /*3c20*/  IMAD.MOV R14, RZ, RZ, -R15 ;  /* 0x000000ffff0e7224 */ /* 0x000fe800078e0a0f */
[----:B------:R-:W-:Y:S02]  /*3c30*/  IMAD R14, R72, R14, R9 ;  /* 0x0000000e480e7224 */ /* 0x000fe400078e0209 */
[C---:B------:R-:W-:Y:S05]  /*3c40*/  @!P0 IMAD.HI.U32 R10, R3.reuse, R4, RZ ;  /* 0x00000004030a8227 */ /* 0x040fea00078e00ff */
[----:B------:R-:W-:Y:S04]  /*3c50*/  @!P0 SHF.R.U32.HI R10, RZ, R5, R10 ;  /* 0x00000005ff0a8219 */ /* 0x000fe8000001160a */
[----:B------:R-:W-:Y:S01]  /*3c60*/  @!P0 SEL R0, R3, R10, !P2 ;  /* 0x0000000a03008207 */ /* 0x000fe20005000000 */
[----:B------:R-:W-:Y:S03]  /*3c70*/  IMAD.MOV R10, RZ, RZ, -R3 ;  /* 0x000000ffff0a7224 */ /* 0x000fe600078e0a03 */
[----:B------:R-:W-:Y:S01]  /*3c80*/  @!P0 IADD3 R15, PT, PT, R15, -R0, RZ ;  /* 0x800000000f0f8210 */ /* 0x000fe20007ffe0ff */
[----:B------:R-:W-:Y:S01]  /*3c90*/  @!P0 IMAD R0, R11, R14, R0 ;  /* 0x0000000e0b008224 */ /* 0x000fe200078e0200 */
[----:B------:R-:W-:Y:S01]  /*3ca0*/  IADD3 R11, PT, PT, -R9, RZ, RZ ;  /* 0x000000ff090b7210 */ /* 0x000fe20007ffe1ff */
[----:B------:R-:W-:Y:S02]  /*3cb0*/  IMAD R13, R2, R10, R13 ;  /* 0x0000000a020d7224 */ /* 0x000fe400078e020d */
[----:B------:R-:W-:Y:S02]  /*3cc0*/  @!P0 IMAD R9, R15, R72, R3 ;  /* 0x000000480f098224 */ /* 0x000fe400078e0203 */
[----:B------:R-:W-:Y:S02]  /*3cd0*/  @!P0 IMAD.MOV.U32 R3, RZ, RZ, R0 ;  /* 0x000000ffff038224 */ /* 0x000fe400078e0000 */
[----:B------:R-:W-:Y:S02]  /*3ce0*/  IMAD R8, R6, R11, R8 ;  /* 0x0000000b06087224 */ /* 0x000fe400078e0208 */
[----:B------:R-:W-:Y:S02]  /*3cf0*/  IMAD R13, R3, R2, R13 ;  /* 0x00000002030d7224 */ /* 0x000fe400078e020d */
[----:B------:R-:W-:Y:S02]  /*3d00*/  IMAD R8, R9, R6, R8 ;  /* 0x0000000609087224 */ /* 0x000fe400078e0208 */
.L_x_66:
[----:B------:R-:W-:Y:S05]  /*3d10*/  BRA.U UP1, `(.L_x_67) ;  /* 0x0000000101107547 */ /* 0x000fea000b800000 */
[----:B------:R-:W-:Y:S04]  /*3d20*/  MOV R0, UR6 ;  /* 0x0000000600007c02 */ /* 0x000fe80008000f00 */
[----:B------:R-:W-:Y:S04]  /*3d30*/  SHF.L.U32 R3, R0, 0x1f, RZ ;  /* 0x0000001f00037819 */ /* 0x000fe800000006ff */
[----:B------:R-:W2:Y:S02]  /*3d40*/  SYNCS.PHASECHK.TRANS64.TRYWAIT P0, [UR7+0x78], R3 ;  /* 0x00007803ff0075a7 */ /* 0x000ea40008001107 */
[----:B--2---:R-:W-:Y:S05]  /*3d50*/  @!P0 BRA `(.L_x_68) ;  /* 0x0000007400d88947 */ /* 0x004fea0003800000 */
.L_x_67:
[----:B------:R-:W-:Y:S02]  /*3d60*/  R2UR UR35, R21 ;  /* 0x00000000152372ca */ /* 0x000fe400000e0000 */
[----:B------:R-:W-:Y:S02]  /*3d70*/  R2UR UR34, R20 ;  /* 0x00000000142272ca */ /* 0x000fe400000e0000 */
[----:B------:R-:W-:Y:S02]  /*3d80*/  ISETP.NE.U32.AND P2, PT, RZ, UR4, PT ;  /* 0x00000004ff007c0c */ /* 0x000fe4000bf45070 */
[----:B------:R-:W-:Y:S02]  /*3d90*/  SHF.L.U32 R12, R31, 0x1f, RZ ;  /* 0x0000001f1f0c7819 */ /* 0x000fe400000006ff */
[----:B------:R-:W-:Y:S05]  /*3da0*/  ISETP.NE.AND.EX P2, PT, RZ, UR5, PT, P2 ;  /* 0x00000005ff007c0c */ /* 0x000fea000bf45320 */
[----:B------:R-:W-:Y:S02]  /*3db0*/  USHF.L.U32 UR35, UR35, 0x7, URZ ;  /* 0x0000000723237899 */ /* 0x000fe400080006ff */
[----:B------:R-:W-:Y:S01]  /*3dc0*/  USHF.L.U32 UR34, UR34, 0x8, URZ ;  /* 0x0000000822227899 */ /* 0x000fe200080006ff */
[----:B------:R-:W-:Y:S11]  /*3dd0*/  BRA.U !UP3, `(.L_x_69) ;  /* 0x000000010b347547 */ /* 0x000ff6000b800000 */
[----:B------:R-:W-:Y:S01]  /*3de0*/  UPLOP3.LUT UP0, UPT, UPT, UPT, UP2, 0x80, 0x8 ;  /* 0x000000000008789c */ /* 0x000fe20003f0f020 */
[----:B--2---:R-:W-:Y:S02]  /*3df0*/  HFMA2 R0, -RZ, RZ, 0, 5.9604644775390625e-08 ;  /* 0x00000001ff007431 */ /* 0x004fe400000001ff */
[----:B------:R-:W-:Y:S03]  /*3e00*/  IMAD.MOV.U32 R171, RZ, RZ, 0x1 ;  /* 0x00000001ffab7424 */ /* 0x000fe600078e00ff */
[----:B------:R-:W-:Y:S05]  /*3e10*/  PLOP3.LUT P0, PT, PT, PT, UP0, 0x80, 0x8 ;  /* 0x000000000008781c */ /* 0x000fea0003f0f008 */
[----:B------:R-:W2:Y:S01]  /*3e20*/  @UP0 LDCU.64 UR10, c[0x0][0x888] ;  /* 0x00011100ff0a07ac */ /* 0x000ea20008000a00 */
[----:B------:R-:W-:Y:S07]  /*3e30*/  @UP0 UIMAD UR8, UR36, UR4, URZ ;  /* 0x00000004240802a4 */ /* 0x000fee000f8e02ff */
[----:B------:R-:W-:Y:S01]  /*3e40*/  @!P0 PRMT R171, R0, 0x7610, R171 ;  /* 0x0000761000ab8816 */ /* 0x000fe200000000ab */
[----:B--2---:R-:W-:Y:S03]  /*3e50*/  @UP0 UIMAD.WIDE UR10, UR8, 0x4, UR10 ;  /* 0x00000004080a08a5 */ /* 0x004fe6000f8e020a */
[----:B------:R-:W2:Y:S03]  /*3e60*/  @!UP0 LDCU UR8, c[0x0][0x880] ;  /* 0x00011000ff0887ac */ /* 0x000ea60008000800 */
[----:B------:R-:W-:Y:S01]  /*3e70*/  IMAD.U32 R10, RZ, RZ, UR10 ;  /* 0x0000000aff0a7e24 */ /* 0x000fe2000f8e00ff */
[----:B------:R-:W-:Y:S05]  /*3e80*/  MOV R11, UR11 ;  /* 0x0000000b000b7c02 */ /* 0x000fea0008000f00 */
[----:B-----5:R3:W5:Y:S02]  /*3e90*/  @P0 LDG.E R81, desc[UR46][R10.64] ;  /* 0x0000002e0a510981 */ /* 0x020764000c1e1900 */
[----:B--23--:R-:W-:Y:S07]  /*3ea0*/  @!P0 IMAD.U32 R81, RZ, RZ, UR8 ;  /* 0x00000008ff518e24 */ /* 0x00cfee000f8e00ff */
.L_x_69:
[----:B-----5:R-:W-:Y:S01]  /*3eb0*/  @!P2 FSETP.EQ.AND P0, PT, R81, RZ, PT ;  /* 0x000000ff5100a20b */ /* 0x020fe20003f02000 */
[----:B------:R-:W-:Y:S01]  /*3ec0*/  @!UPT UIADD3 URZ, UPT, UPT, URZ, URZ, URZ ;  /* 0x000000fffffff290 */ /* 0x000fe2000fffe0ff */
[----:B------:R-:W-:Y:S11]  /*3ed0*/  @!P2 BRA `(.L_x_70) ;  /* 0x000000000014a947 */ /* 0x000ff60003800000 */
[----:B------:R-:W-:Y:S02]  /*3ee0*/  LOP3.LUT P2, RZ, R171, 0xff, RZ, 0xc0, !PT ;  /* 0x000000ffabff7812 */ /* 0x000fe4000784c0ff */
[----:B------:R-:W-:Y:S04]  /*3ef0*/  PLOP3.LUT P0, PT, PT, PT, UP0, 0x80, 0x8 ;  /* 0x000000000008781c */ /* 0x000fe80003f0f008 */
[----:B------:R-:W-:Y:S07]  /*3f00*/  PLOP3.LUT P0, PT, P0, PT, PT, 0x8, 0x80 ;  /* 0x000000000080781c */ /* 0x000fee000070e170 */
[----:B------:R-:W-:Y:S11]  /*3f10*/  @P2 FSETP.EQ.AND P0, PT, R81, RZ, PT ;  /* 0x000000ff5100220b */ /* 0x000ff60003f02000 */
[----:B------:R-:W-:Y:S02]  /*3f20*/  @!UPT UIADD3 URZ, UPT, UPT, URZ, URZ, URZ ;  /* 0x000000fffffff290 */ /* 0x000fe4000fffe0ff */
.L_x_70:
[----:B------:R-:W3:Y:S01]  /*3f30*/  SYNCS.PHASECHK.TRANS64.TRYWAIT P2, [UR7+0x50], R12 ;  /* 0x0000500cff0075a7 */ /* 0x000ee20008041107 */
[----:B------:R-:W-:Y:S04]  /*3f40*/  ELECT P4, URZ, PT ;  /* 0x0000000000ff782f */ /* 0x000fe80003880000 */
[----:B------:R-:W-:Y:S11]  /*3f50*/  PLOP3.LUT P4, PT, P0, P4, PT, 0xf2, 0x2f ;  /* 0x00000000002f781c */ /* 0x000ff60000789e72 */
[----:B------:R-:W-:Y:S02]  /*3f60*/  @!UPT UIADD3 URZ, UPT, UPT, URZ, URZ, URZ ;  /* 0x000000fffffff290 */ /* 0x000fe4000fffe0ff */
[----:B-1----:R-:W-:Y:S05]  /*3f70*/  @!P4 IADD3 R9, P0, PT, R32, 0x580, RZ ;  /* 0x000005802009c810 */ /* 0x002fea0007f1e0ff */
[----:B--2---:R-:W-:Y:S01]  /*3f80*/  @!P4 IMAD.X R0, RZ, RZ, R33, P0 ;  /* 0x000000ffff00c224 */ /* 0x004fe200000e0621 */
[----:B---3--:R-:W-:Y:S07]  /*3f90*/  @!P2 BRA `(.L_x_71) ;  /* 0x000000740060a947 */ /* 0x008fee0003800000 */
.L_x_149:
[----:B------:R-:W-:Y:S01]  /*3fa0*/  @!P4 R2UR UR8, R0 ;  /* 0x000000000008c2ca */ /* 0x000fe200000e0000 */
[----:B------:R-:W-:Y:S01]  /*3fb0*/  VOTEU.ALL UP1, P4 ;  /* 0x0000000000ff7886 */ /* 0x000fe20002020000 */
[----:B------:R-:W-:Y:S01]  /*3fc0*/  @!P4 R2UR UR9, R9 ;  /* 0x000000000909c2ca */ /* 0x000fe200000e0000 */
[----:B------:R-:W-:Y:S01]  /*3fd0*/  @!P4 IMAD.MOV.U32 R0, RZ, RZ, 0x2000 ;  /* 0x00002000ff00c424 */ /* 0x000fe200078e00ff */
[----:B------:R-:W-:Y:S01]  /*3fe0*/  UMOV UR10, 0x0 ;  /* 0x00000000000a7882 */ /* 0x000fe20000000000 */
[----:B------:R-:W-:Y:S01]  /*3ff0*/  UMOV UR11, 0x10000000 ;  /* 0x10000000000b7882 */ /* 0x000fe20000000000 */
[----:B------:R-:W-:Y:S01]  /*4000*/  @!UP1 UIADD3 UR32, UPT, UPT, UR7, 0x200, URZ ;  /* 0x0000020007209890 */ /* 0x000fe2000fffe0ff */
[----:B------:R-:W-:Y:S01]  /*4010*/  @!P4 IADD3 R9, P0, PT, R32, 0x580, RZ ;  /* 0x000005802009c810 */ /* 0x000fe20007f1e0ff */
[----:B------:R-:W-:Y:S05]  /*4020*/  VOTEU.ALL UP1, P4 ;  /* 0x0000000000ff7886 */ /* 0x000fea0002020000 */
[----:B------:R-:W-:Y:S01]  /*4030*/  IMAD.U32 R11, RZ, RZ, UR8 ;  /* 0x00000008ff0b7e24 */ /* 0x000fe2000f8e00ff */
[----:B------:R-:W-:Y:S01]  /*4040*/  UPRMT UR8, UR37, 0x654, UR33 ;  /* 0x0000065425087896 */ /* 0x000fe20008000021 */
[----:B------:R-:W-:Y:S03]  /*4050*/  IMAD.U32 R10, RZ, RZ, UR9 ;  /* 0x00000009ff0a7e24 */ /* 0x000fe6000f8e00ff */
[----:B------:R-:W-:Y:S02]  /*4060*/  @!P4 R2UR UR15, R11 ;  /* 0x000000000b0fc2ca */ /* 0x000fe400000e0000 */
[----:B------:R-:W-:Y:S11]  /*4070*/  @!P4 R2UR UR14, R10 ;  /* 0x000000000a0ec2ca */ /* 0x000ff600000e0000 */
[----:B------:R-:W-:Y:S02]  /*4080*/  @!UPT UIADD3 URZ, UPT, UPT, URZ, URZ, URZ ;  /* 0x000000fffffff290 */ /* 0x000fe4000fffe0ff */
[----:B------:R2:W-:Y:S01]  /*4090*/  @!UP1 UTMALDG.3D [UR32], [UR14], desc[UR10] ;  /* 0x00000a200e0095b4 */ /* 0x0005e20008011000 */
[----:B------:R3:W-:Y:S01]  /*40a0*/  @!P4 SYNCS.ARRIVE.TRANS64.RED.A0TR RZ, [UR7+0x30], R0 ;  /* 0x00003000ffffc9a7 */ /* 0x0007e20008300407 */
[----:B------:R-:W-:Y:S01]  /*40b0*/  SYNCS.ARRIVE.TRANS64.RED.A1T0 RZ, [UR8], RZ ;  /* 0x000000ffffff79a7 */ /* 0x000fe20008100408 */
[----:B---3--:R-:W-:Y:S01]  /*40c0*/  @!P4 IMAD.X R0, RZ, RZ, R33, P0 ;  /* 0x000000ffff00c224 */ /* 0x008fe200000e0621 */
[----:B------:R-:W3:Y:S02]  /*40d0*/  SYNCS.PHASECHK.TRANS64.TRYWAIT P2, [UR7+0x58], R12 ;  /* 0x0000580cff0075a7 */ /* 0x000ee40008041107 */
[----:B--23--:R-:W-:Y:S05]  /*40e0*/  @!P2 BRA `(.L_x_72) ;  /* 0x000000740024a947 */ /* 0x00cfea0003800000 */
.L_x_151:
        /* <DEDUP_REMOVED lines=8> */
[----:B------:R-:W-:Y:S01]  /*4170*/  @!UP1 UIADD3 UR24, UPT, UPT, UR7, 0x2200, URZ ;  /* 0x0000220007189890 */ /* 0x000fe2000fffe0ff */
[----:B------:R-:W-:Y:S01]  /*4180*/  VOTEU.ALL UP1, P4 ;  /* 0x0000000000ff7886 */ /* 0x000fe20002020000 */
[----:B------:R-:W-:Y:S01]  /*4190*/  UMOV UR27, UR35 ;  /* 0x00000023001b7c82 */ /* 0x000fe20008000000 */
[----:B------:R-:W-:Y:S02]  /*41a0*/  UMOV UR28, UR36 ;  /* 0x00000024001c7c82 */ /* 0x000fe40008000000 */
[----:B------:R-:W-:Y:S01]  /*41b0*/  IMAD.U32 R11, RZ, RZ, UR8 ;  /* 0x00000008ff0b7e24 */ /* 0x000fe2000f8e00ff */
[----:B------:R-:W-:Y:S01]  /*41c0*/  UPRMT UR8, UR37, 0x654, UR25 ;  /* 0x0000065425087896 */ /* 0x000fe20008000019 */
[----:B------:R-:W-:Y:S02]  /*41d0*/  IMAD.U32 R10, RZ, RZ, UR9 ;  /* 0x00000009ff0a7e24 */ /* 0x000fe4000f8e00ff */
[----:B------:R-:W-:Y:S01]  /*41e0*/  @!P4 IMAD.X R20, RZ, RZ, R33, P0 ;  /* 0x000000ffff14c224 */ /* 0x000fe200000e0621 */
[----:B------:R-:W-:Y:S02]  /*41f0*/  @!P4 R2UR UR15, R11 ;  /* 0x000000000b0fc2ca */ /* 0x000fe400000e0000 */
[----:B------:R-:W-:Y:S11]  /*4200*/  @!P4 R2UR UR14, R10 ;  /* 0x000000000a0ec2ca */ /* 0x000ff600000e0000 */
[----:B------:R-:W-:Y:S02]  /*4210*/  @!UPT UIADD3 URZ, UPT, UPT, URZ, URZ, URZ ;  /* 0x000000fffffff290 */ /* 0x000fe4000fffe0ff */
[----:B------:R2:W-:Y:S01]  /*4220*/  @!UP1 UTMALDG.3D [UR24], [UR14], desc[UR10] ;  /* 0x00000a180e0095b4 */ /* 0x0005e20008011000 */
[----:B------:R2:W-:Y:S01]  /*4230*/  @!P4 SYNCS.ARRIVE.TRANS64.RED.A0TR RZ, [UR7+0x38], R0 ;  /* 0x00003800ffffc9a7 */ /* 0x0005e20008300407 */
[----:B------:R-:W-:Y:S01]  /*4240*/  SYNCS.ARRIVE.TRANS64.RED.A1T0 RZ, [UR8], RZ ;  /* 0x000000ffffff79a7 */ /* 0x000fe20008100408 */
[----:B------:R-:W3:Y:S02]  /*4250*/  SYNCS.PHASECHK.TRANS64.TRYWAIT P2, [UR7+0x60], R12 ;  /* 0x0000600cff0075a7 */ /* 0x000ee40008041107 */
[----:B--23--:R-:W-:Y:S05]  /*4260*/  @!P2 BRA `(.L_x_73) ;  /* 0x0000007000dca947 */ /* 0x00cfea0003800000 */
.L_x_153:
[----:B------:R-:W2:Y:S01]  /*4270*/  LDC.64 R14, c[0x0][0xb10] ;  /* 0x0002c400ff0e7b82 */ /* 0x000ea20000000a00 */
[----:B------:R-:W-:Y:S01]  /*4280*/  @!P4 R2UR UR8, R20 ;  /* 0x000000001408c2ca */ /* 0x000fe200000e0000 */
[----:B------:R-:W-:Y:S01]  /*4290*/  VOTEU.ALL UP1, P4 ;  /* 0x0000000000ff7886 */ /* 0x000fe20002020000 */
[----:B------:R-:W-:Y:S01]  /*42a0*/  @!P4 R2UR UR9, R21 ;  /* 0x000000001509c2ca */ /* 0x000fe200000e0000 */
[----:B------:R-:W-:Y:S01]  /*42b0*/  UMOV UR10, 0x0 ;  /* 0x00000000000a7882 */ /* 0x000fe20000000000 */
[----:B------:R-:W-:Y:S03]  /*42c0*/  UMOV UR11, 0x10000000 ;  /* 0x10000000000b7882 */ /* 0x000fe60000000000 */
[----:B------:R-:W3:Y:S01]  /*42d0*/  LDC.64 R10, c[0x0][0xb18] ;  /* 0x0002c600ff0a7b82 */ /* 0x000ee20000000a00 */
[----:B------:R-:W-:Y:S01]  /*42e0*/  @!UP1 UIADD3 UR18, UPT, UPT, UR34, 0x80, URZ ;  /* 0x0000008022129890 */ /* 0x000fe2000fffe0ff */
[----:B------:R-:W-:Y:S01]  /*42f0*/  @P3 SHF.R.U32.HI R28, RZ, 0x10, R25 ;  /* 0x00000010ff1c3819 */ /* 0x000fe20000011619 */
[----:B------:R-:W-:Y:S01]  /*4300*/  @!UP1 UIADD3 UR16, UPT, UPT, UR7, 0x4200, URZ ;  /* 0x0000420007109890 */ /* 0x000fe2000fffe0ff */
[----:B------:R-:W-:Y:S01]  /*4310*/  VIADD R30, R30, 0x1 ;  /* 0x000000011e1e7836 */ /* 0x000fe20000000000 */
[----:B------:R-:W-:Y:S03]  /*4320*/  VOTEU.ALL UP1, P4 ;  /* 0x0000000000ff7886 */ /* 0x000fe60002020000 */
[----:B------:R-:W5:Y:S01]  /*4330*/  @!P1 LDC R0, c[0x0][0xb20] ;  /* 0x0002c800ff009b82 */ /* 0x000f620000000800 */
[----:B------:R-:W-:Y:S01]  /*4340*/  UMOV UR19, UR35 ;  /* 0x0000002300137c82 */ /* 0x000fe20008000000 */
[----:B------:R-:W-:Y:S01]  /*4350*/  IMAD.U32 R21, RZ, RZ, UR8 ;  /* 0x00000008ff157e24 */ /* 0x000fe2000f8e00ff */
[----:B------:R-:W-:Y:S05]  /*4360*/  UMOV UR20, UR36 ;  /* 0x0000002400147c82 */ /* 0x000fea0008000000 */
[----:B-1----:R-:W1:Y:S01]  /*4370*/  @!P1 LDC R3, c[0x0][0xb0c] ;  /* 0x0002c300ff039b82 */ /* 0x002e620000000800 */
[----:B------:R-:W-:Y:S01]  /*4380*/  IMAD.U32 R20, RZ, RZ, UR9 ;  /* 0x00000009ff147e24 */ /* 0x000fe2000f8e00ff */
[----:B------:R-:W-:Y:S01]  /*4390*/  UPRMT UR8, UR37, 0x654, UR17 ;  /* 0x0000065425087896 */ /* 0x000fe20008000011 */
[----:B------:R-:W-:Y:S03]  /*43a0*/  @!P4 R2UR UR15, R21 ;  /* 0x00000000150fc2ca */ /* 0x000fe600000e0000 */
[----:B------:R-:W-:Y:S01]  /*43b0*/  @!P4 R2UR UR14, R20 ;  /* 0x00000000140ec2ca */ /* 0x000fe200000e0000 */
[----:B------:R-:W-:Y:S11]  /*43c0*/  @!P4 IMAD.MOV.U32 R20, RZ, RZ, 0x2000 ;  /* 0x00002000ff14c424 */ /* 0x000ff600078e00ff */
[----:B------:R-:W-:Y:S01]  /*43d0*/  @!UPT UIADD3 URZ, UPT, UPT, URZ, URZ, URZ ;  /* 0x000000fffffff290 */ /* 0x000fe2000fffe0ff */
[----:B------:R1:W-:Y:S01]  /*43e0*/  @!UP1 UTMALDG.3D [UR16], [UR14], desc[UR10] ;  /* 0x00000a100e0095b4 */ /* 0x0003e20008011000 */
[----:B------:R1:W-:Y:S02]  /*43f0*/  @!P4 SYNCS.ARRIVE.TRANS64.RED.A0TR RZ, [UR7+0x40], R20 ;  /* 0x00004014ffffc9a7 */ /* 0x0003e40008300407 */
[----:B-1----:R-:W-:Y:S01]  /*4400*/  @!P1 ISETP.NE.AND P2, PT, R3, 0x1, PT ;  /* 0x000000010300980c */ /* 0x002fe20003f45270 */
[C---:B--2---:R-:W-:Y:S01]  /*4410*/  @!P1 IMAD.HI.U32 R14, R13.reuse, R14, RZ ;  /* 0x0000000e0d0e9227 */ /* 0x044fe200078e00ff */
[----:B---3--:R-:W-:Y:S03]  /*4420*/  @!P1 ISETP.NE.AND P0, PT, R10, 0x1, PT ;  /* 0x000000010a00980c */ /* 0x008fe60003f05270 */
[C---:B------:R-:W-:Y:S01]  /*4430*/  @!P1 IMAD.HI.U32 R11, R8.reuse, R11, RZ ;  /* 0x0000000b080b9227 */ /* 0x040fe200078e00ff */
[----:B------:R-:W-:Y:S04]  /*4440*/  @!P1 SHF.R.U32.HI R14, RZ, R15, R14 ;  /* 0x0000000fff0e9219 */ /* 0x000fe8000001160e */
[----:B-----5:R-:W-:Y:S01]  /*4450*/  @!P1 SHF.R.U32.HI R9, RZ, R0, R11 ;  /* 0x00000000ff099219 */ /* 0x020fe2000001160b */
[----:B------:R-:W-:Y:S01]  /*4460*/  SYNCS.ARRIVE.TRANS64.RED.A1T0 RZ, [UR8], RZ ;  /* 0x000000ffffff79a7 */ /* 0x000fe20008100408 */
[----:B------:R-:W-:Y:S02]  /*4470*/  @!P1 SEL R14, R13, R14, !P2 ;  /* 0x0000000e0d0e9207 */ /* 0x000fe40005000000 */
[----:B------:R-:W-:Y:S01]  /*4480*/  @!P1 SEL R9, R8, R9, !P0 ;  /* 0x0000000908099207 */ /* 0x000fe20004000000 */
[----:B------:R-:W1:Y:S04]  /*4490*/  SYNCS.PHASECHK.TRANS64.TRYWAIT P5, [UR7+0x68], R12 ;  /* 0x0000680cff0075a7 */ /* 0x000e6800080a1107 */
[----:B------:R-:W-:Y:S02]  /*44a0*/  @!P1 IMAD.IADD R0, R9, 0x1, -R14 ;  /* 0x0000000109009824 */ /* 0x000fe400078e0a0e */
[----:B------:R-:W-:Y:S02]  /*44b0*/  @!P1 IMAD.IADD R9, R14, 0x1, -R9 ;  /* 0x000000010e099824 */ /* 0x000fe400078e0a09 */
[----:B------:R-:W-:Y:S02]  /*44c0*/  @!P1 IMAD R13, R0, R3, R13 ;  /* 0x00000003000d9224 */ /* 0x000fe400078e020d */
[----:B------:R-:W-:Y:S01]  /*44d0*/  @!P1 IMAD R8, R9, R10, R8 ;  /* 0x0000000a09089224 */ /* 0x000fe200078e0208 */
[----:B-1----:R-:W-:Y:S06]  /*44e0*/  @!P5 BRA `(.L_x_74) ;  /* 0x000000700054d947 */ /* 0x002fec0003800000 */
.L_x_155:
[----:B-1----:R-:W-:Y:S01]  /*44f0*/  @!P4 IADD3 R3, P0, PT, R32, 0x580, RZ ;  /* 0x000005802003c810 */ /* 0x002fe20007f1e0ff */
[----:B------:R-:W-:Y:S01]  /*4500*/  VOTEU.ALL UP1, P4 ;  /* 0x0000000000ff7886 */ /* 0x000fe20002020000 */
[----:B------:R-:W-:Y:S01]  /*4510*/  UMOV UR18, 0x0 ;  /* 0x0000000000127882 */ /* 0x000fe20000000000 */
[----:B------:R-:W-:Y:S01]  /*4520*/  UMOV UR19, 0x10000000 ;  /* 0x1000000000137882 */ /* 0x000fe20000000000 */
[----:B------:R-:W-:Y:S01]  /*4530*/  @!P4 R2UR UR9, R3 ;  /* 0x000000000309c2ca */ /* 0x000fe200000e0000 */
[----:B------:R-:W-:Y:S01]  /*4540*/  @!P4 IMAD.X R0, RZ, RZ, R33, P0 ;  /* 0x000000ffff00c224 */ /* 0x000fe200000e0621 */
[----:B------:R-:W-:Y:S01]  /*4550*/  @!UP1 UIADD3 UR10, UPT, UPT, UR34, 0xc0, URZ ;  /* 0x000000c0220a9890 */ /* 0x000fe2000fffe0ff */
[----:B------:R-:W-:Y:S01]  /*4560*/  ISETP.NE.AND P0, PT, R30, 0x2, PT ;  /* 0x000000021e00780c */ /* 0x000fe20003f05270 */
[----:B------:R-:W-:Y:S01]  /*4570*/  UMOV UR11, UR35 ;  /* 0x00000023000b7c82 */ /* 0x000fe20008000000 */
[----:B------:R-:W-:Y:S01]  /*4580*/  UMOV UR12, UR36 ;  /* 0x00000024000c7c82 */ /* 0x000fe20008000000 */
[----:B------:R-:W-:Y:S01]  /*4590*/  @!P4 R2UR UR8, R0 ;  /* 0x000000000008c2ca */ /* 0x000fe200000e0000 */
[----:B------:R-:W-:Y:S01]  /*45a0*/  IMAD.IADD R20, R8, 0x1, R147 ;  /* 0x0000000108147824 */ /* 0x000fe200078e0293 */
[----:B------:R-:W-:Y:S01]  /*45b0*/  @P3 R2UR UR36, R28 ;  /* 0x000000001c2432ca */ /* 0x000fe200000e0000 */
[----:B------:R-:W-:Y:S01]  /*45c0*/  IMAD.IADD R21, R13, 0x1, R170 ;  /* 0x000000010d157824 */ /* 0x000fe200078e02aa */
[----:B------:R-:W-:Y:S02]  /*45d0*/  SEL R0, RZ, 0x1, P0 ;  /* 0x00000001ff007807 */ /* 0x000fe40000000000 */
[----:B------:R-:W-:Y:S01]  /*45e0*/  LOP3.LUT R31, R31, 0x1, RZ, 0x3c, !PT ;  /* 0x000000011f1f7812 */ /* 0x000fe200078e3cff */
[----:B------:R-:W-:Y:S01]  /*45f0*/  IMAD.U32 R10, RZ, RZ, UR9 ;  /* 0x00000009ff0a7e24 */ /* 0x000fe2000f8e00ff */
[----:B------:R-:W-:Y:S01]  /*4600*/  @!UP1 UIADD3 UR9, UPT, UPT, UR7, 0x48, URZ ;  /* 0x0000004807099890 */ /* 0x000fe2000fffe0ff */
[----:B------:R-:W-:Y:S02]  /*4610*/  LOP3.LUT R29, R29, R0, RZ, 0x3c, !PT ;  /* 0x000000001d1d7212 */ /* 0x000fe400078e3cff */
[----:B------:R-:W-:Y:S02]  /*4620*/  SEL R30, R30, RZ, P0 ;  /* 0x000000ff1e1e7207 */ /* 0x000fe40000000000 */
[----:B------:R-:W-:Y:S01]  /*4630*/  IMAD.U32 R11, RZ, RZ, UR8 ;  /* 0x00000008ff0b7e24 */ /* 0x000fe2000f8e00ff */
[----:B------:R-:W-:Y:S01]  /*4640*/  @!P4 R2UR UR14, R10 ;  /* 0x000000000a0ec2ca */ /* 0x000fe200000e0000 */
[----:B------:R-:W-:Y:S01]  /*4650*/  @!UP1 UIADD3 UR8, UPT, UPT, UR7, 0x6200, URZ ;  /* 0x0000620007089890 */ /* 0x000fe2000fffe0ff */
[----:B------:R-:W-:Y:S02]  /*4660*/  VOTEU.ALL UP1, P4 ;  /* 0x0000000000ff7886 */ /* 0x000fe40002020000 */
[----:B------:R-:W-:Y:S11]  /*4670*/  @!P4 R2UR UR15, R11 ;  /* 0x000000000b0fc2ca */ /* 0x000ff600000e0000 */
[----:B------:R-:W-:Y:S02]  /*4680*/  @!UPT UIADD3 URZ, UPT, UPT, URZ, URZ, URZ ;  /* 0x000000fffffff290 */ /* 0x000fe4000fffe0ff */
[----:B------:R2:W-:Y:S01]  /*4690*/  @!UP1 UTMALDG.3D [UR8], [UR14], desc[UR18] ;  /* 0x000012080e0095b4 */ /* 0x0005e20008011000 */
[----:B------:R2:W-:Y:S01]  /*46a0*/  @!P4 SYNCS.ARRIVE.TRANS64.RED.A0TR RZ, [UR7+0x48], R23 ;  /* 0x00004817ffffc9a7 */ /* 0x0005e20008300407 */
[----:B------:R-:W-:Y:S01]  /*46b0*/  UPLOP3.LUT UP1, UPT, UPT, UPT, UPT, 0x80, 0x8 ;  /* 0x000000000008789c */ /* 0x000fe20003f2f070 */
[----:B------:R-:W-:Y:S01]  /*46c0*/  SYNCS.ARRIVE.TRANS64.RED.A1T0 RZ, [UR13], RZ ;  /* 0x000000ffffff79a7 */ /* 0x000fe2000810040d */
[----:B------:R-:W-:Y:S09]  /*46d0*/  @P3 BRA `(.L_x_75) ;  /* 0xfffffff000943947 */ /* 0x000ff2000383ffff */
[----:B------:R-:W-:-:S04]  /*46e0*/  SHF.L.U32 R3, R31, 0x1f, RZ ;  /* 0x0000001f1f037819 */ /* 0x000fc800000006ff */
[----:B------:R-:W1:Y:S02]  /*46f0*/  SYNCS.PHASECHK.TRANS64.TRYWAIT P0, [UR7+0x50], R3 ;  /* 0x00005003ff0075a7 */ /* 0x000e640008001107 */
[----:B-1----:R-:W-:Y:S05]  /*4700*/  @!P0 BRA `(.L_x_76) ;  /* 0x0000006c00e48947 */ /* 0x002fea0003800000 */
.L_x_157:
[----:B------:R-:W3:Y:S02]  /*4710*/  SYNCS.PHASECHK.TRANS64.TRYWAIT P0, [UR7+0x58], R3 ;  /* 0x00005803ff0075a7 */ /* 0x000ee40008001107 */
[----:B---3--:R-:W-:Y:S05]  /*4720*/  @!P0 BRA `(.L_x_77) ;  /* 0x0000006c00f48947 */ /* 0x008fea0003800000 */
.L_x_159:
[----:B------:R-:W3:Y:S02]  /*4730*/  SYNCS.PHASECHK.TRANS64.TRYWAIT P0, [UR7+0x60], R3 ;  /* 0x00006003ff0075a7 */ /* 0x000ee40008001107 */
[----:B---3--:R-:W-:Y:S05]  /*4740*/  @!P0 BRA `(.L_x_78) ;  /* 0x0000007000048947 */ /* 0x008fea0003800000 */
.L_x_161:
[----:B-1----:R-:W-:-:S07]  /*4750*/  MOV R0, UR7 ;  /* 0x0000000700007c02 */ /* 0x002fce0008000f00 */
.L_x_79:
[----:B-1----:R-:W-:-:S04]  /*4760*/  SHF.L.U32 R3, R31, 0x1f, RZ ;  /* 0x0000001f1f037819 */ /* 0x002fc800000006ff */
[----:B------:R1:W3:Y:S03]  /*4770*/  SYNCS.PHASECHK.TRANS64.TRYWAIT P0, [R0+URZ+0x68], R3 ;  /* 0x00006803000075a7 */ /* 0x0002e600080011ff */
[----:B---3--:R-:W-:Y:S05]  /*4780*/  @!P0 NANOSLEEP.SYNCS 0x989680 ;  /* 0x009896800000895d */ /* 0x008fea0003900000 */
[----:B------:R-:W3:Y:S02]  /*4790*/  @!P0 SYNCS.PHASECHK.TRANS64 P0, [R0+URZ+0x68], R3 ;  /* 0x00006803000085a7 */ /* 0x000ee400080010ff */
[----:B--23--:R-:W-:Y:S05]  /*47a0*/  @P0 EXIT ;  /* 0x000000000000094d */ /* 0x00cfea0003800000 */
[----:B------:R-:W-:Y:S05]  /*47b0*/  BRA `(.L_x_79) ;  /* 0xfffffffc00e87947 */ /* 0x000fea000383ffff */
.L_x_64:
[----:B------:R-:W-:-:S06]  /*47c0*/  UISETP.GE.AND UP1, UPT, UR8, 0x4, UPT ;  /* 0x000000040800788c */ /* 0x000fcc000bf26270 */
[----:B------:R-:W-:-:S13]  /*47d0*/  PLOP3.LUT P0, PT, PT, PT, UP1, 0x80, 0x8 ;  /* 0x000000000008781c */ /* 0x000fda0003f0f018 */
[----:B------:R-:W-:Y:S05]  /*47e0*/  @!P0 EXIT ;  /* 0x000000000000894d */ /* 0x000fea0003800000 */
[----:B------:R-:W-:Y:S01]  /*47f0*/  BAR.SYNC.DEFER_BLOCKING 0x6, 0xa0 ;  /* 0x0182800000007b1d */ /* 0x000fe20000010000 */
[C---:B------:R-:W-:Y:S01]  /*4800*/  IMAD.SHL.U32 R3, R185.reuse, 0x40, RZ ;  /* 0x00000040b9037824 */ /* 0x040fe200078e00ff */
[C---:B------:R-:W-:Y:S01]  /*4810*/  LOP3.LUT R189, R185.reuse, 0x60, RZ, 0xc0, !PT ;  /* 0x00000060b9bd7812 */ /* 0x040fe200078ec0ff */
[C---:B------:R-:W-:Y:S01]  /*4820*/  IMAD.SHL.U32 R172, R185.reuse, 0x8, RZ ;  /* 0x00000008b9ac7824 */ /* 0x040fe200078e00ff */
[C---:B------:R-:W-:Y:S01]  /*4830*/  LOP3.LUT R187, R185.reuse, 0x2, RZ, 0xc0, !PT ;  /* 0x00000002b9bb7812 */ /* 0x040fe200078ec0ff */
[----:B------:R-:W-:Y:S01]  /*4840*/  IMAD.U32 R79, R185, 0x10000, RZ ;  /* 0x00010000b94f7824 */ /* 0x000fe200078e00ff */
[----:B------:R-:W-:Y:S02]  /*4850*/  UMOV UR49, 0x400 ;  /* 0x0000040000317882 */ /* 0x000fe40000000000 */
[----:B------:R-:W1:Y:S01]  /*4860*/  LDC R177, c[0x0][0x370] ;  /* 0x0000dc00ffb17b82 */ /* 0x000e620000000800 */
[----:B------:R-:W-:Y:S01]  /*4870*/  ULEA UR49, UR37, UR49, 0x18 ;  /* 0x0000003125317291 */ /* 0x000fe2000f8ec0ff */
[----:B------:R-:W-:Y:S01]  /*4880*/  LOP3.LUT R5, R3, 0x180, RZ, 0xc0, !PT ;  /* 0x0000018003057812 */ /* 0x000fe200078ec0ff */
[----:B------:R-:W-:Y:S01]  /*4890*/  HFMA2 R191, -RZ, RZ, 0, 0 ;  /* 0x00000000ffbf7431 */ /* 0x000fe200000001ff */
[----:B------:R-:W-:Y:S01]  /*48a0*/  LOP3.LUT R79, R79, 0x600000, RZ, 0xc0, !PT ;  /* 0x006000004f4f7812 */ /* 0x000fe200078ec0ff */
[----:B------:R-:W-:Y:S01]  /*48b0*/  UIADD3 UR4, UPT, UPT, UR49, 0x8200, URZ ;  /* 0x0000820031047890 */ /* 0x000fe2000fffe0ff */
[----:B------:R-:W-:Y:S01]  /*48c0*/  LOP3.LUT R172, R5, 0x30, R172, 0xf8, !PT ;  /* 0x0000003005ac7812 */ /* 0x000fe200078ef8ac */
[----:B------:R-:W-:Y:S01]  /*48d0*/  IMAD.MOV.U32 R76, RZ, RZ, RZ ;  /* 0x000000ffff4c7224 */ /* 0x000fe200078e00ff */
[----:B------:R-:W2:Y:S01]  /*48e0*/  LDC R74, c[0x0][0xb0c] ;  /* 0x0002c300ff4a7b82 */ /* 0x000ea20000000800 */
[----:B------:R-:W-:-:S02]  /*48f0*/  LOP3.LUT R185, R185, 0x4, RZ, 0xc0, !PT ;  /* 0x00000004b9b97812 */ /* 0x000fc400078ec0ff */
[----:B------:R-:W-:Y:S02]  /*4900*/  CS2R R182, SRZ ;  /* 0x0000000000b67805 */ /* 0x000fe4000001ff00 */
[----:B------:R-:W-:Y:S02]  /*4910*/  LOP3.LUT R172, R172, 0x1e40, R3, 0xf8, !PT ;  /* 0x00001e40acac7812 */ /* 0x000fe400078ef803 */
[----:B------:R-:W-:Y:S02]  /*4920*/  CS2R R180, SRZ ;  /* 0x0000000000b47805 */ /* 0x000fe4000001ff00 */
[----:B------:R-:W-:Y:S01]  /*4930*/  IADD3 R184, PT, PT, -R185, 0x2, RZ ;  /* 0x00000002b9b87810 */ /* 0x000fe20007ffe1ff */
[----:B------:R-:W-:Y:S01]  /*4940*/  IMAD.MOV R176, RZ, RZ, -R187 ;  /* 0x000000ffffb07224 */ /* 0x000fe200078e0abb */
[----:B------:R-:W-:Y:S01]  /*4950*/  MOV R188, UR4 ;  /* 0x0000000400bc7c02 */ /* 0x000fe20008000f00 */
[----:B------:R-:W4:Y:S01]  /*4960*/  LDC R174, c[0x0][0xb20] ;  /* 0x0002c800ffae7b82 */ /* 0x000f220000000800 */
[----:B------:R-:W3:Y:S01]  /*4970*/  LDS R0, [UR49+0x110] ;  /* 0x00011031ff007984 */ /* 0x000ee20008000800 */
[----:B------:R-:W-:Y:S01]  /*4980*/  VIADD R186, R172, UR49 ;  /* 0x00000031acba7c36 */ /* 0x000fe20008000000 */
[----:B------:R-:W1:Y:S01]  /*4990*/  LDCU.64 UR52, c[0x0][0x348] ;  /* 0x00006900ff3477ac */ /* 0x000e620008000a00 */
[----:B------:R-:W-:-:S02]  /*49a0*/  IMAD.MOV R175, RZ, RZ, -R185 ;  /* 0x000000ffffaf7224 */ /* 0x000fc400078e0ab9 */
[----:B------:R-:W-:Y:S01]  /*49b0*/  VIADD R186, R186, 0x200 ;  /* 0x00000200baba7836 */ /* 0x000fe20000000000 */
[----:B------:R-:W1:Y:S01]  /*49c0*/  LDCU.64 UR38, c[0x0][0x888] ;  /* 0x00011100ff2677ac */ /* 0x000e620008000a00 */
[----:B------:R-:W1:Y:S01]  /*49d0*/  LDC R73, c[0x0][0xb30] ;  /* 0x0002cc00ff497b82 */ /* 0x000e620000000800 */
[----:B------:R-:W1:Y:S01]  /*49e0*/  LDCU.64 UR44, c[0x0][0x890] ;  /* 0x00011200ff2c77ac */ /* 0x000e620008000a00 */
[----:B------:R-:W-:-:S06]  /*49f0*/  UIADD3 UR48, UPT, UPT, UR49, 0x200, URZ ;  /* 0x0000020031307890 */ /* 0x000fcc000fffe0ff */
[----:B------:R-:W1:Y:S08]  /*4a00*/  LDC.64 R168, c[0x0][0xb10] ;  /* 0x0002c400ffa87b82 */ /* 0x000e700000000a00 */
[----:B------:R-:W1:Y:S08]  /*4a10*/  LDC.64 R70, c[0x0][0xb18] ;  /* 0x0002c600ff467b82 */ /* 0x000e700000000a00 */
[----:B------:R-:W1:Y:S08]  /*4a20*/  LDC.64 R68, c[0x0][0xb28] ;  /* 0x0002ca00ff447b82 */ /* 0x000e700000000a00 */
[----:B------:R-:W1:Y:S01]  /*4a30*/  LDC.64 R166, c[0x0][0x8b0] ;  /* 0x00022c00ffa67b82 */ /* 0x000e620000000a00 */
[----:B---3--:R-:W-:-:S07]  /*4a40*/  IMAD.IADD R79, R0, 0x1, R79 ;  /* 0x00000001004f7824 */ /* 0x008fce00078e024f */
[----:B------:R-:W3:Y:S08]  /*4a50*/  LDC.64 R164, c[0x0][0x8a8] ;  /* 0x00022a00ffa47b82 */ /* 0x000ef00000000a00 */
[----:B--2-4-:R-:W1:Y:S02]  /*4a60*/  LDC R178, c[0x0][0x374] ;  /* 0x0000dd00ffb27b82 */ /* 0x014e640000000800 */
.L_x_124:
[C---:B------:R-:W-:Y:S02]  /*4a70*/  LEA R0, R191.reuse, UR49, 0x3 ;  /* 0x00000031bf007c11 */ /* 0x040fe4000f8e18ff */
[----:B------:R-:W-:Y:S02]  /*4a80*/  SHF.L.U32 R3, R182, 0x1f, RZ ;  /* 0x0000001fb6037819 */ /* 0x000fe400000006ff */
[----:B------:R-:W-:Y:S02]  /*4a90*/  LEA R16, R191, UR49, 0x4 ;  /* 0x00000031bf107c11 */ /* 0x000fe4000f8e20ff */
[----:B------:R-:W2:Y:S02]  /*4aa0*/  SYNCS.PHASECHK.TRANS64.TRYWAIT P0, [R0+URZ+0x80], R3 ;  /* 0x00008003000075a7 */ /* 0x000ea400080011ff */
[----:B-12---:R-:W-:Y:S05]  /*4ab0*/  @!P0 BRA `(.L_x_80) ;  /* 0x0000006c00408947 */ /* 0x006fea0003800000 */
.L_x_162:
[----:B------:R-:W4:Y:S01]  /*4ac0*/  LDC.64 R12, c[0x0][0xb10] ;  /* 0x0002c400ff0c7b82 */ /* 0x000f220000000a00 */
[----:B------:R-:W3:Y:S01]  /*4ad0*/  LDS.128 R16, [R16+0xf0] ;  /* 0x0000f00010107984 */ /* 0x000ee20000000c00 */
[----:B-1----:R-:W-:Y:S01]  /*4ae0*/  ISETP.NE.AND P1, PT, R73, 0x1, PT ;  /* 0x000000014900780c */ /* 0x002fe20003f25270 */
[----:B--2---:R-:W-:Y:S01]  /*4af0*/  VIADD R0, R0, 0x90 ;  /* 0x0000009000007836 */ /* 0x004fe20000000000 */
[----:B------:R-:W-:Y:S04]  /*4b00*/  ISETP.GE.AND P0, PT, R72, 0x1, PT ;  /* 0x000000014800780c */ /* 0x000fe80003f06270 */
[----:B------:R-:W1:Y:S01]  /*4b10*/  LDC.64 R10, c[0x0][0xb18] ;  /* 0x0002c600ff0a7b82 */ /* 0x000e620000000a00 */
[----:B------:R-:W-:Y:S01]  /*4b20*/  PRMT R0, RZ, 0x654, R0 ;  /* 0x00000654ff007816 */ /* 0x000fe20000000000 */
[----:B------:R-:W-:Y:S01]  /*4b30*/  @!PT LDS RZ, [RZ] ;  /* 0x00000000fffff984 */ /* 0x000fe20000000800 */
[----:B------:R-:W-:Y:S01]  /*4b40*/  @!PT LDS RZ, [RZ] ;  /* 0x00000000fffff984 */ /* 0x000fe20000000800 */
[----:B------:R-:W-:Y:S01]  /*4b50*/  @!PT LDS RZ, [RZ] ;  /* 0x00000000fffff984 */ /* 0x000fe20000000800 */
[----:B------:R-:W-:Y:S01]  /*4b60*/  @!PT LDS RZ, [RZ] ;  /* 0x00000000fffff984 */ /* 0x000fe20000000800 */
[----:B------:R2:W-:Y:S06]  /*4b70*/  MEMBAR.ALL.CTA ;  /* 0x0000000000007992 */ /* 0x0005ec0000008000 */
[----:B--2---:R-:W2:Y:S01]  /*4b80*/  FENCE.VIEW.ASYNC.S ;  /* 0x00000000000073c6 */ /* 0x004ea20000000000 */
[----:B------:R-:W1:Y:S08]  /*4b90*/  @!P1 LDC R14, c[0x0][0xb20] ;  /* 0x0002c800ff0e9b82 */ /* 0x000e700000000800 */
[----:B------:R-:W1:Y:S01]  /*4ba0*/  @!P1 LDC R9, c[0x0][0xb0c] ;  /* 0x0002c300ff099b82 */ /* 0x000e620000000800 */
[----:B--2---:R2:W-:Y:S01]  /*4bb0*/  SYNCS.ARRIVE.TRANS64.RED.A1T0 RZ, [R0+URZ], RZ ;  /* 0x000000ff00ff79a7 */ /* 0x0045e200081004ff */
[----:B---3--:R-:W-:Y:S04]  /*4bc0*/  LOP3.LUT P4, RZ, R18, 0x1, RZ, 0xc0, !PT ;  /* 0x0000000112ff7812 */ /* 0x008fe8000788c0ff */
[----:B------:R-:W-:Y:S09]  /*4bd0*/  P2R R190, PR, RZ, 0x10 ;  /* 0x00000010ffbe7803 */ /* 0x000ff20000000000 */
[----:B------:R-:W-:Y:S02]  /*4be0*/  @P4 MOV R77, R16 ;  /* 0x00000010004d4202 */ /* 0x000fe40000000f00 */
[----:B------:R-:W-:Y:S01]  /*4bf0*/  @P4 LOP3.LUT R75, R17, 0xffff, RZ, 0xc0, !PT ;  /* 0x0000ffff114b4812 */ /* 0x000fe200078ec0ff */
[----:B--2-4-:R-:W-:Y:S06]  /*4c00*/  @!P0 BRA `(.L_x_81) ;  /* 0x0000000000a48947 */ /* 0x014fec0003800000 */
[----:B------:R-:W-:Y:S01]  /*4c10*/  IMAD.HI.U32 R23, R178, R71, RZ ;  /* 0x00000047b2177227 */ /* 0x000fe200078e00ff */
[----:B------:R-:W-:Y:S02]  /*4c20*/  ISETP.NE.AND P0, PT, R70, 0x1, PT ;  /* 0x000000014600780c */ /* 0x000fe40003f05270 */
[----:B------:R-:W-:Y:S01]  /*4c30*/  ISETP.NE.AND P2, PT, R72, 0x1, PT ;  /* 0x000000014800780c */ /* 0x000fe20003f45270 */
[----:B------:R-:W-:Y:S01]  /*4c40*/  IMAD.HI.U32 R22, R177, R168, RZ ;  /* 0x000000a8b1167227 */ /* 0x000fe200078e00ff */
[----:B------:R-:W-:Y:S02]  /*4c50*/  SHF.R.U32.HI R23, RZ, R174, R23 ;  /* 0x000000aeff177219 */ /* 0x000fe40000011617 */
[----:B------:R-:W-:Y:S01]  /*4c60*/  ISETP.NE.AND P3, PT, R74, 0x1, PT ;  /* 0x000000014a00780c */ /* 0x000fe20003f65270 */
[----:B------:R-:W-:Y:S01]  /*4c70*/  IMAD.HI.U32 R26, R77, R168, RZ ;  /* 0x000000a84d1a7227 */ /* 0x000fe200078e00ff */
[----:B------:R-:W-:Y:S02]  /*4c80*/  SHF.R.U32.HI R22, RZ, R169, R22 ;  /* 0x000000a9ff167219 */ /* 0x000fe40000011616 */
[----:B------:R-:W-:Y:S01]  /*4c90*/  SEL R3, R178, R23, !P0 ;  /* 0x00000017b2037207 */ /* 0x000fe20004000000 */
[----:B------:R-:W-:Y:S01]  /*4ca0*/  IMAD.HI.U32 R23, R75, R71, RZ ;  /* 0x000000474b177227 */ /* 0x000fe200078e00ff */
[----:B------:R-:W-:Y:S02]  /*4cb0*/  SEL R7, R177, R22, !P3 ;  /* 0x00000016b1077207 */ /* 0x000fe40005800000 */
[----:B------:R-:W-:Y:S01]  /*4cc0*/  SHF.R.U32.HI R26, RZ, R169, R26 ;  /* 0x000000a9ff1a7219 */ /* 0x000fe2000001161a */
[-C--:B------:R-:W-:Y:S04]  /*4cd0*/  IMAD.HI.U32 R22, R3, R68.reuse, RZ ;  /* 0x0000004403167227 */ /* 0x080fe800078e00ff */
[----:B------:R-:W-:Y:S01]  /*4ce0*/  IMAD.HI.U32 R24, R7, R68, RZ ;  /* 0x0000004407187227 */ /* 0x000fe200078e00ff */
[-C--:B------:R-:W-:Y:S02]  /*4cf0*/  @P2 SHF.R.U32.HI R3, RZ, R69.reuse, R22 ;  /* 0x00000045ff032219 */ /* 0x080fe40000011616 */
[----:B------:R-:W-:Y:S02]  /*4d00*/  SHF.R.U32.HI R22, RZ, R174, R23 ;  /* 0x000000aeff167219 */ /* 0x000fe40000011617 */
[----:B------:R-:W-:Y:S01]  /*4d10*/  @P2 SHF.R.U32.HI R7, RZ, R69, R24 ;  /* 0x00000045ff072219 */ /* 0x000fe20000011618 */
[C---:B------:R-:W-:Y:S01]  /*4d20*/  IMAD R2, R72.reuse, R3, RZ ;  /* 0x0000000348027224 */ /* 0x040fe200078e02ff */
[----:B------:R-:W-:Y:S02]  /*4d30*/  SEL R5, R75, R22, !P0 ;  /* 0x000000164b057207 */ /* 0x000fe40004000000 */
[----:B------:R-:W-:Y:S01]  /*4d40*/  SEL R3, R77, R26, !P3 ;  /* 0x0000001a4d037207 */ /* 0x000fe20005800000 */
[----:B------:R-:W-:Y:S01]  /*4d50*/  IMAD R4, R72, R7, RZ ;  /* 0x0000000748047224 */ /* 0x000fe200078e02ff */
[C---:B------:R-:W-:Y:S01]  /*4d60*/  ISETP.GE.AND P0, PT, R5.reuse, R2, PT ;  /* 0x000000020500720c */ /* 0x040fe20003f06270 */
[----:B------:R-:W-:Y:S03]  /*4d70*/  IMAD.HI.U32 R6, R5, R68, RZ ;  /* 0x0000004405067227 */ /* 0x000fe600078e00ff */
[----:B------:R-:W-:Y:S01]  /*4d80*/  ISETP.GE.OR P0, PT, R3, R4, P0 ;  /* 0x000000040300720c */ /* 0x000fe20000706670 */
[----:B------:R-:W-:Y:S01]  /*4d90*/  IMAD.MOV R4, RZ, RZ, -R3 ;  /* 0x000000ffff047224 */ /* 0x000fe200078e0a03 */
[-C--:B------:R-:W-:Y:S03]  /*4da0*/  SHF.R.U32.HI R6, RZ, R69.reuse, R6 ;  /* 0x00000045ff067219 */ /* 0x080fe60000011606 */
[----:B------:R-:W-:Y:S01]  /*4db0*/  IMAD R77, R74, R4, R77 ;  /* 0x000000044a4d7224 */ /* 0x000fe200078e024d */
[----:B------:R-:W-:Y:S05]  /*4dc0*/  SEL R15, R5, R6, !P2 ;  /* 0x00000006050f7207 */ /* 0x000fea0005000000 */
[----:B------:R-:W-:Y:S02]  /*4dd0*/  IMAD.MOV R6, RZ, RZ, -R15 ;  /* 0x000000ffff067224 */ /* 0x000fe400078e0a0f */
[C---:B------:R-:W-:Y:S04]  /*4de0*/  @!P0 IMAD.HI.U32 R2, R3.reuse, R68, RZ ;  /* 0x0000004403028227 */ /* 0x040fe800078e00ff */
[----:B------:R-:W-:Y:S01]  /*4df0*/  IMAD R6, R72, R6, R5 ;  /* 0x0000000648067224 */ /* 0x000fe200078e0205 */
[----:B------:R-:W-:Y:S04]  /*4e00*/  @!P0 SHF.R.U32.HI R2, RZ, R69, R2 ;  /* 0x00000045ff028219 */ /* 0x000fe80000011602 */
[----:B------:R-:W-:Y:S02]  /*4e10*/  @!P0 SEL R0, R3, R2, !P2 ;  /* 0x0000000203008207 */ /* 0x000fe40005000000 */
[----:B------:R-:W-:Y:S02]  /*4e20*/  IADD3 R2, PT, PT, -R5, RZ, RZ ;  /* 0x000000ff05027210 */ /* 0x000fe40007ffe1ff */
[----:B------:R-:W-:Y:S01]  /*4e30*/  @!P0 IADD3 R8, PT, PT, R15, -R0, RZ ;  /* 0x800000000f088210 */ /* 0x000fe20007ffe0ff */
[----:B------:R-:W-:Y:S02]  /*4e40*/  @!P0 IMAD R0, R7, R6, R0 ;  /* 0x0000000607008224 */ /* 0x000fe400078e0200 */
[----:B------:R-:W-:Y:S02]  /*4e50*/  IMAD R75, R70, R2, R75 ;  /* 0x00000002464b7224 */ /* 0x000fe400078e024b */
[----:B------:R-:W-:Y:S02]  /*4e60*/  @!P0 IMAD R5, R8, R72, R3 ;  /* 0x0000004808058224 */ /* 0x000fe400078e0203 */
[----:B------:R-:W-:Y:S04]  /*4e70*/  @!P0 IMAD.MOV.U32 R3, RZ, RZ, R0 ;  /* 0x000000ffff038224 */ /* 0x000fe800078e0000 */
[----:B------:R-:W-:Y:S02]  /*4e80*/  IMAD R77, R3, R74, R77 ;  /* 0x0000004a034d7224 */ /* 0x000fe400078e024d */
[----:B------:R-:W-:Y:S07]  /*4e90*/  IMAD R75, R5, R70, R75 ;  /* 0x00000046054b7224 */ /* 0x000fee00078e024b */
.L_x_81:
[----:B-1----:R-:W-:Y:S01]  /*4ea0*/  @!P1 ISETP.NE.AND P0, PT, R10, 0x1, PT ;  /* 0x000000010a00980c */ /* 0x002fe20003f05270 */
[----:B------:R-:W-:Y:S01]  /*4eb0*/  @!P1 IMAD.HI.U32 R0, R77, R12, RZ ;  /* 0x0000000c4d009227 */ /* 0x000fe200078e00ff */
[----:B------:R-:W-:Y:S01]  /*4ec0*/  @!P1 ISETP.NE.AND P2, PT, R9, 0x1, PT ;  /* 0x000000010900980c */ /* 0x000fe20003f45270 */
[----:B------:R-:W-:Y:S01]  /*4ed0*/  ULOP3.LUT UP0, URZ, UR48, 0x1b0, URZ, 0xc0, !UPT ;  /* 0x000001b030ff7892 */ /* 0x000fe2000f80c0ff */
[----:B------:R-:W-:Y:S01]  /*4ee0*/  R2UR UR42, R21 ;  /* 0x00000000152a72ca */ /* 0x000fe200000e0000 */
[----:B------:R-:W-:Y:S01]  /*4ef0*/  @!P1 IMAD.HI.U32 R3, R75, R11, RZ ;  /* 0x0000000b4b039227 */ /* 0x000fe200078e00ff */
[----:B------:R-:W-:Y:S02]  /*4f00*/  @!P1 SHF.R.U32.HI R0, RZ, R13, R0 ;  /* 0x0000000dff009219 */ /* 0x000fe40000011600 */
[----:B------:R-:W-:Y:S01]  /*4f10*/  R2UR UR41, R20 ;  /* 0x00000000142972ca */ /* 0x000fe200000e0000 */
[----:B------:R-:W-:Y:S01]  /*4f20*/  VIADD R191, R191, 0x1 ;  /* 0x00000001bfbf7836 */ /* 0x000fe20000000000 */
[----:B------:R-:W-:Y:S02]  /*4f30*/  @!P1 SHF.R.U32.HI R2, RZ, R14, R3 ;  /* 0x0000000eff029219 */ /* 0x000fe40000011603 */
[----:B------:R-:W-:Y:S02]  /*4f40*/  @!P1 SEL R3, R77, R0, !P2 ;  /* 0x000000004d039207 */ /* 0x000fe40005000000 */
[----:B------:R-:W-:Y:S02]  /*4f50*/  @!P1 SEL R2, R75, R2, !P0 ;  /* 0x000000024b029207 */ /* 0x000fe40004000000 */
[----:B------:R-:W-:Y:S01]  /*4f60*/  @P4 SHF.R.U32.HI R179, RZ, 0x10, R17 ;  /* 0x00000010ffb34819 */ /* 0x000fe20000011611 */
[----:B------:R-:W-:Y:S02]  /*4f70*/  USHF.L.U32 UR42, UR42, 0x7, URZ ;  /* 0x000000072a2a7899 */ /* 0x000fe400080006ff */
[----:B------:R-:W-:Y:S02]  /*4f80*/  @!P1 IMAD.IADD R0, R2, 0x1, -R3 ;  /* 0x0000000102009824 */ /* 0x000fe400078e0a03 */
[----:B------:R-:W-:Y:S01]  /*4f90*/  @!P1 IMAD.IADD R2, R3, 0x1, -R2 ;  /* 0x0000000103029824 */ /* 0x000fe200078e0a02 */
[----:B------:R-:W-:Y:S01]  /*4fa0*/  USHF.L.U32 UR41, UR41, 0x8, URZ ;  /* 0x0000000829297899 */ /* 0x000fe200080006ff */
[----:B------:R-:W-:Y:S02]  /*4fb0*/  @!P1 IMAD R77, R0, R9, R77 ;  /* 0x00000009004d9224 */ /* 0x000fe400078e024d */
[----:B------:R-:W-:Y:S01]  /*4fc0*/  @!P1 IMAD R75, R2, R10, R75 ;  /* 0x0000000a024b9224 */ /* 0x000fe200078e024b */
[----:B------:R-:W-:Y:S08]  /*4fd0*/  BRA.U !UP0, `(.L_x_82) ;  /* 0x0000000108407547 */ /* 0x000ff0000b800000 */
[----:B------:R-:W1:Y:S01]  /*4fe0*/  LDCU.64 UR8, c[0x4][0x88] ;  /* 0x01001100ff0877ac */ /* 0x000e620008000a00 */
[----:B------:R-:W-:Y:S01]  /*4ff0*/  MOV R3, 0x0 ;  /* 0x0000000000037802 */ /* 0x000fe20000000f00 */
[----:B------:R-:W-:Y:S02]  /*5000*/  HFMA2 R12, -RZ, RZ, 0, 5.9604644775390625e-08 ;  /* 0x00000001ff0c7431 */ /* 0x000fe400000001ff */
[----:B------:R-:W-:Y:S02]  /*5010*/  IMAD.MOV.U32 R8, RZ, RZ, 0x70 ;  /* 0x00000070ff087424 */ /* 0x000fe400078e00ff */
[----:B------:R-:W-:Y:S01]  /*5020*/  IMAD.MOV.U32 R13, RZ, RZ, RZ ;  /* 0x000000ffff0d7224 */ /* 0x000fe200078e00ff */
[----:B------:R-:W2:Y:S01]  /*5030*/  LDCU.64 UR6, c[0x4][0x90] ;  /* 0x01001200ff0677ac */ /* 0x000ea20008000a00 */
[----:B------:R-:W3:Y:S01]  /*5040*/  LDC.64 R2, c[0x4][R3] ;  /* 0x0100000003027b82 */ /* 0x000ee20000000a00 */
[----:B------:R-:W4:Y:S01]  /*5050*/  LDCU.64 UR4, c[0x4][0x8] ;  /* 0x01000100ff0477ac */ /* 0x000f220008000a00 */
[----:B-1----:R-:W-:Y:S01]  /*5060*/  MOV R5, UR9 ;  /* 0x0000000900057c02 */ /* 0x002fe20008000f00 */
[----:B------:R-:W-:Y:S01]  /*5070*/  IMAD.U32 R4, RZ, RZ, UR8 ;  /* 0x00000008ff047e24 */ /* 0x000fe2000f8e00ff */
[----:B--2---:R-:W-:Y:S01]  /*5080*/  MOV R7, UR7 ;  /* 0x0000000700077c02 */ /* 0x004fe20008000f00 */
[----:B------:R-:W-:Y:S01]  /*5090*/  IMAD.U32 R6, RZ, RZ, UR6 ;  /* 0x00000006ff067e24 */ /* 0x000fe2000f8e00ff */
[----:B----4-:R-:W-:Y:S01]  /*50a0*/  MOV R11, UR5 ;  /* 0x00000005000b7c02 */ /* 0x010fe20008000f00 */
[----:B------:R-:W-:Y:S02]  /*50b0*/  IMAD.U32 R10, RZ, RZ, UR4 ;  /* 0x00000004ff0a7e24 */ /* 0x000fe4000f8e00ff */
[----:B------:R-:W-:Y:S07]  /*50c0*/  LEPC R20, `(.L_x_82) ;  /* 0x000000001014794e */ /* 0x000fee0000000000 */
[----:B---3-5:R-:W-:Y:S05]  /*50d0*/  CALL.ABS.NOINC R2 ;  /* 0x0000000002007343 */ /* 0x028fea0003c00000 */
.L_x_82:
[----:B------:R-:W-:Y:S01]  /*50e0*/  LOP3.LUT P0, RZ, R188, 0x1b0, RZ, 0xc0, !PT ;  /* 0x000001b0bcff7812 */ /* 0x000fe2000780c0ff */
[----:B------:R-:W-:Y:S11]  /*50f0*/  BSSY.RECONVERGENT B6, `(.L_x_83) ;  /* 0x0000013000067945 */ /* 0x000ff60003800200 */
[----:B------:R-:W-:Y:S01]  /*5100*/  @!UPT UIADD3 URZ, UPT, UPT, URZ, URZ, URZ ;  /* 0x000000fffffff290 */ /* 0x000fe2000fffe0ff */
[----:B------:R-:W-:Y:S05]  /*5110*/  @!P0 BRA `(.L_x_84) ;  /* 0x0000000000408947 */ /* 0x000fea0003800000 */
        /* <DEDUP_REMOVED lines=16> */
.L_x_84:
[----:B------:R-:W-:Y:S05]  /*5220*/  BSYNC.RECONVERGENT B6 ;  /* 0x0000000000067941 */ /* 0x000fea0003800200 */
.L_x_83:
[----:B------:R-:W-:Y:S01]  /*5230*/  ISETP.NE.U32.AND P4, PT, R166, RZ, PT ;  /* 0x000000ffa600720c */ /* 0x000fe20003f85070 */
[----:B------:R-:W-:Y:S01]  /*5240*/  UISETP.NE.AND UP2, UPT, UR50, URZ, UPT ;  /* 0x000000ff3200728c */ /* 0x000fe2000bf45270 */
[----:B------:R-:W-:Y:S01]  /*5250*/  ISETP.NE.U32.AND P2, PT, RZ, UR38, PT ;  /* 0x00000026ff007c0c */ /* 0x000fe2000bf45070 */
[----:B------:R-:W-:Y:S01]  /*5260*/  UISETP.NE.U32.AND UP1, UPT, UR44, URZ, UPT ;  /* 0x000000ff2c00728c */ /* 0x000fe2000bf25070 */
[----:B------:R-:W-:Y:S01]  /*5270*/  ISETP.NE.AND.EX P4, PT, R167, RZ, PT, P4 ;  /* 0x000000ffa700720c */ /* 0x000fe20003f85340 */
[----:B------:R-:W-:Y:S01]  /*5280*/  UPLOP3.LUT UP0, UPT, UPT, UPT, UPT, 0x40, 0x4 ;  /* 0x000000000004789c */ /* 0x000fe20003f0e870 */
[----:B------:R-:W-:Y:S01]  /*5290*/  ISETP.NE.AND.EX P2, PT, RZ, UR39, PT, P2 ;  /* 0x00000027ff007c0c */ /* 0x000fe2000bf45320 */
[----:B------:R-:W-:Y:S01]  /*52a0*/  UISETP.NE.AND.EX UP1, UPT, UR45, URZ, UPT, UP1 ;  /* 0x000000ff2d00728c */ /* 0x000fe2000bf25310 */
[----:B------:R-:W-:Y:S04]  /*52b0*/  PLOP3.LUT P1, PT, PT, PT, UP2, 0x80, 0x8 ;  /* 0x000000000008781c */ /* 0x000fe80003f2f028 */
[----:B------:R-:W-:Y:S06]  /*52c0*/  @UP2 UPLOP3.LUT UP0, UPT, UPT, UPT, UP1, 0x80, 0x8 ;  /* 0x000000000008289c */ /* 0x000fec0003f0f010 */
[----:B------:R-:W-:Y:S01]  /*52d0*/  PLOP3.LUT P0, PT, PT, PT, UP0, 0x80, 0x8 ;  /* 0x000000000008781c */ /* 0x000fe20003f0f008 */
[----:B------:R-:W-:Y:S01]  /*52e0*/  @!UPT UIADD3 URZ, UPT, UPT, URZ, URZ, URZ ;  /* 0x000000fffffff290 */ /* 0x000fe2000fffe0ff */
[----:B------:R-:W-:Y:S11]  /*52f0*/  BRA.U !UP1, `(.L_x_85) ;  /* 0x0000000109387547 */ /* 0x000ff6000b800000 */
[----:B------:R-:W-:Y:S01]  /*5300*/  UISETP.NE.U32.AND UP0, UPT, UR38, URZ, UPT ;  /* 0x000000ff2600728c */ /* 0x000fe2000bf05070 */
[----:B------:R-:W-:Y:S02]  /*5310*/  HFMA2 R0, -RZ, RZ, 0, 5.9604644775390625e-08 ;  /* 0x00000001ff007431 */ /* 0x000fe400000001ff */
[----:B------:R-:W-:Y:S01]  /*5320*/  IMAD.MOV.U32 R171, RZ, RZ, 0x1 ;  /* 0x00000001ffab7424 */ /* 0x000fe200078e00ff */
[----:B------:R-:W-:Y:S06]  /*5330*/  UISETP.NE.AND.EX UP0, UPT, UR39, URZ, UPT, UP0 ;  /* 0x000000ff2700728c */ /* 0x000fec000bf05300 */
[----:B------:R-:W-:Y:S05]  /*5340*/  PLOP3.LUT P3, PT, PT, PT, UP0, 0x80, 0x8 ;  /* 0x000000000008781c */ /* 0x000fea0003f6f008 */
[----:B------:R-:W1:Y:S01]  /*5350*/  @UP0 LDCU.64 UR6, c[0x0][0x888] ;  /* 0x00011100ff0607ac */ /* 0x000e620008000a00 */
[----:B------:R-:W-:Y:S07]  /*5360*/  @UP0 UIMAD UR4, UR36, UR44, URZ ;  /* 0x0000002c240402a4 */ /* 0x000fee000f8e02ff */
[----:B------:R-:W-:Y:S01]  /*5370*/  @!P3 PRMT R171, R0, 0x7610, R171 ;  /* 0x0000761000abb816 */ /* 0x000fe200000000ab */
[----:B-1----:R-:W-:Y:S03]  /*5380*/  @UP0 UIMAD.WIDE UR6, UR4, 0x4, UR6 ;  /* 0x00000004040608a5 */ /* 0x002fe6000f8e0206 */
[----:B------:R-:W1:Y:S03]  /*5390*/  @!UP0 LDCU UR4, c[0x0][0x880] ;  /* 0x00011000ff0487ac */ /* 0x000e660008000800 */
[----:B------:R-:W-:Y:S01]  /*53a0*/  IMAD.U32 R2, RZ, RZ, UR6 ;  /* 0x00000006ff027e24 */ /* 0x000fe2000f8e00ff */
[----:B------:R-:W-:Y:S05]  /*53b0*/  MOV R3, UR7 ;  /* 0x0000000700037c02 */ /* 0x000fea0008000f00 */
[----:B-----5:R2:W5:Y:S02]  /*53c0*/  @P3 LDG.E R81, desc[UR46][R2.64] ;  /* 0x0000002e02513981 */ /* 0x020564000c1e1900 */
[----:B-12---:R-:W-:Y:S02]  /*53d0*/  @!P3 IMAD.U32 R81, RZ, RZ, UR4 ;  /* 0x00000004ff51be24 */ /* 0x006fe4000f8e00ff */
.L_x_85:
[----:B------:R-:W-:Y:S05]  /*53e0*/  @!P4 BRA `(.L_x_86) ;  /* 0x000000000020c947 */ /* 0x000fea0003800000 */
[----:B------:R-:W-:Y:S04]  /*53f0*/  ISETP.NE.U32.AND P3, PT, R164, RZ, PT ;  /* 0x000000ffa400720c */ /* 0x000fe80003f65070 */
[----:B------:R-:W-:Y:S11]  /*5400*/  ISETP.NE.AND.EX P3, PT, R165, RZ, PT, P3 ;  /* 0x000000ffa500720c */ /* 0x000ff60003f65330 */
[----:B------:R-:W-:Y:S02]  /*5410*/  @!UPT UIADD3 URZ, UPT, UPT, URZ, URZ, URZ ;  /* 0x000000fffffff290 */ /* 0x000fe4000fffe0ff */
[----:B------:R-:W1:Y:S01]  /*5420*/  @P3 LDC.64 R2, c[0x0][0x8a8] ;  /* 0x00022a00ff023b82 */ /* 0x000e620000000a00 */
[----:B------:R-:W-:Y:S04]  /*5430*/  @P3 IMAD R0, R166, UR36, RZ ;  /* 0x00000024a6003c24 */ /* 0x000fe8000f8e02ff */
[----:B-1----:R-:W-:Y:S05]  /*5440*/  @P3 IMAD.WIDE R2, R0, 0x4, R2 ;  /* 0x0000000400023825 */ /* 0x002fea00078e0202 */
[----:B-----5:R1:W5:Y:S02]  /*5450*/  @P3 LDG.E R78, desc[UR46][R2.64] ;  /* 0x0000002e024e3981 */ /* 0x020364000c1e1900 */
[----:B-1----:R-:W2:Y:S02]  /*5460*/  @!P3 LDC R78, c[0x0][0x8a0] ;  /* 0x00022800ff4ebb82 */ /* 0x002ea40000000800 */
.L_x_86:
[----:B-----5:R-:W-:Y:S01]  /*5470*/  FSETP.NEU.AND P4, PT, R81, RZ, PT ;  /* 0x000000ff5100720b */ /* 0x020fe20003f8d000 */
[----:B------:R-:W-:Y:S01]  /*5480*/  BSSY B1, `(.L_x_87) ;  /* 0x0000047000017945 */ /* 0x000fe20003800000 */
[----:B------:R-:W-:Y:S01]  /*5490*/  SEL R5, RZ, 0xffffffff, P2 ;  /* 0xffffffffff057807 */ /* 0x000fe20001000000 */
[----:B------:R-:W-:Y:S01]  /*54a0*/  IMAD.MOV.U32 R196, RZ, RZ, 0x1 ;  /* 0x00000001ffc47424 */ /* 0x000fe200078e00ff */
[----:B------:R-:W-:Y:S01]  /*54b0*/  LOP3.LUT P3, RZ, R171, 0xff, RZ, 0xc0, !PT ;  /* 0x000000ffabff7812 */ /* 0x000fe2000786c0ff */
[C---:B------:R-:W-:Y:S01]  /*54c0*/  IMAD R80, R76.reuse, 0x100, R79 ;  /* 0x000001004c507824 */ /* 0x040fe200078e024f */
[----:B------:R-:W-:Y:S02]  /*54d0*/  @P1 SEL R0, RZ, 0xffffffff, P4 ;  /* 0xffffffffff001807 */ /* 0x000fe40002000000 */
[----:B------:R-:W-:Y:S02]  /*54e0*/  CS2R R162, SRZ ;  /* 0x0000000000a27805 */ /* 0x000fe4000001ff00 */
[----:B------:R-:W-:Y:S02]  /*54f0*/  LEA R3, R181, UR49, 0x3 ;  /* 0x00000031b5037c11 */ /* 0x000fe4000f8e18ff */
[----:B------:R-:W-:Y:S02]  /*5500*/  CS2R R160, SRZ ;  /* 0x0000000000a07805 */ /* 0x000fe4000001ff00 */
[----:B------:R-:W-:Y:S02]  /*5510*/  @P0 SEL R0, R5, R0, !P3 ;  /* 0x0000000005000207 */ /* 0x000fe40005800000 */
[----:B------:R-:W-:Y:S02]  /*5520*/  CS2R R158, SRZ ;  /* 0x00000000009e7805 */ /* 0x000fe4000001ff00 */
[----:B------:R-:W-:Y:S02]  /*5530*/  LEA R193, R76, UR49, 0x3 ;  /* 0x000000314cc17c11 */ /* 0x000fe4000f8e18ff */
[----:B------:R-:W-:Y:S02]  /*5540*/  CS2R R156, SRZ ;  /* 0x00000000009c7805 */ /* 0x000fe4000001ff00 */
[----:B------:R-:W-:Y:S02]  /*5550*/  @P1 LOP3.LUT R0, R0, 0x1, RZ, 0xc0, !PT ;  /* 0x0000000100001812 */ /* 0x000fe400078ec0ff */
[----:B------:R-:W-:Y:S02]  /*5560*/  CS2R R154, SRZ ;  /* 0x00000000009a7805 */ /* 0x000fe4000001ff00 */
[----:B------:R-:W-:Y:S02]  /*5570*/  SHF.L.U32 R2, R183, 0x1f, RZ ;  /* 0x0000001fb7027819 */ /* 0x000fe400000006ff */
[----:B------:R-:W-:Y:S02]  /*5580*/  CS2R R152, SRZ ;  /* 0x0000000000987805 */ /* 0x000fe4000001ff00 */
[----:B------:R-:W-:Y:S02]  /*5590*/  ISETP.NE.U32.OR P6, PT, R0, 0x1, !P1 ;  /* 0x000000010000780c */ /* 0x000fe40004fc5470 */
[----:B------:R-:W-:Y:S02]  /*55a0*/  CS2R R150, SRZ ;  /* 0x0000000000967805 */ /* 0x000fe4000001ff00 */
[----:B------:R-:W-:Y:S02]  /*55b0*/  PLOP3.LUT P2, PT, PT, PT, UP1, 0x80, 0x8 ;  /* 0x000000000008781c */ /* 0x000fe40003f4f018 */
[----:B------:R-:W-:Y:S02]  /*55c0*/  CS2R R148, SRZ ;  /* 0x0000000000947805 */ /* 0x000fe4000001ff00 */
[----:B------:R-:W-:Y:S02]  /*55d0*/  SEL R0, RZ, 0xffffffff, P4 ;  /* 0xffffffffff007807 */ /* 0x000fe40002000000 */
[----:B------:R-:W-:Y:S03]  /*55e0*/  P2R R198, PR, RZ, 0x40 ;  /* 0x00000040ffc67803 */ /* 0x000fe60000000000 */
[----:B------:R-:W-:Y:S04]  /*55f0*/  @P6 SHF.L.U32 R4, R180, 0x1f, RZ ;  /* 0x0000001fb4046819 */ /* 0x000fe800000006ff */
[----:B------:R-:W-:Y:S01]  /*5600*/  @P2 SEL R0, R5, R0, !P3 ;  /* 0x0000000005002207 */ /* 0x000fe20005800000 */
[----:B------:R-:W1:Y:S03]  /*5610*/  @P6 SYNCS.PHASECHK.TRANS64.TRYWAIT P1, [R3+URZ+0x30], R4 ;  /* 0x00003004030065a7 */ /* 0x000e6600080211ff */
[----:B------:R-:W-:Y:S04]  /*5620*/  LOP3.LUT R0, R0, 0x1, RZ, 0xc0, !PT ;  /* 0x0000000100007812 */ /* 0x000fe800078ec0ff */
[----:B------:R-:W-:Y:S04]  /*5630*/  ISETP.NE.U32.AND P5, PT, R0, 0x1, PT ;  /* 0x000000010000780c */ /* 0x000fe80003fa5070 */
[----:B------:R-:W-:Y:S01]  /*5640*/  P2R R197, PR, RZ, 0x20 ;  /* 0x00000020ffc57803 */ /* 0x000fe20000000000 */
[----:B------:R3:W4:Y:S01]  /*5650*/  SYNCS.PHASECHK.TRANS64.TRYWAIT P0, [R193+URZ+0xa0], R2 ;  /* 0x0000a002c10075a7 */ /* 0x00072200080011ff */
[----:B-1----:R-:W-:Y:S01]  /*5660*/  @P6 SEL R196, RZ, 0x1, !P1 ;  /* 0x00000001ffc46807 */ /* 0x002fe20004800000 */
[----:B---3--:R-:W-:Y:S06]  /*5670*/  @!P6 BRA `(.L_x_88) ;  /* 0x00000000009ce947 */ /* 0x008fec0003800000 */
[----:B------:R-:W-:Y:S01]  /*5680*/  @P5 IMAD R6, R181, 0x2000, R186 ;  /* 0x00002000b5065824 */ /* 0x000fe200078e02ba */
[----:B------:R-:W-:Y:S01]  /*5690*/  ISETP.NE.AND P1, PT, R196, RZ, PT ;  /* 0x000000ffc400720c */ /* 0x000fe20003f25270 */
[----:B------:R-:W-:Y:S01]  /*56a0*/  BSSY B0, `(.L_x_89) ;  /* 0x0000010000007945 */ /* 0x000fe20003800000 */
[----:B------:R-:W-:Y:S01]  /*56b0*/  CS2R R150, SRZ ;  /* 0x0000000000967805 */ /* 0x000fe2000001ff00 */
[--C-:B------:R-:W-:Y:S01]  /*56c0*/  @P5 IMAD R7, R187, -0x10, R6.reuse ;  /* 0xfffffff0bb075824 */ /* 0x100fe200078e0206 */
[----:B------:R-:W-:Y:S01]  /*56d0*/  CS2R R148, SRZ ;  /* 0x0000000000947805 */ /* 0x000fe2000001ff00 */
[----:B------:R-:W-:Y:S01]  /*56e0*/  @P5 IMAD R5, R185, -0x10, R6 ;  /* 0xfffffff0b9055824 */ /* 0x000fe200078e0206 */
[----:B------:R-:W-:Y:S01]  /*56f0*/  CS2R R158, SRZ ;  /* 0x00000000009e7805 */ /* 0x000fe2000001ff00 */
[----:B------:R-:W-:Y:S01]  /*5700*/  @P5 IMAD R4, R184, 0x10, R7 ;  /* 0x00000010b8045824 */ /* 0x000fe200078e0207 */
[----:B------:R-:W-:Y:S02]  /*5710*/  CS2R R156, SRZ ;  /* 0x00000000009c7805 */ /* 0x000fe4000001ff00 */
[----:B------:R-:W-:Y:S02]  /*5720*/  CS2R R154, SRZ ;  /* 0x00000000009a7805 */ /* 0x000fe4000001ff00 */
[----:B------:R-:W-:Y:S02]  /*5730*/  CS2R R152, SRZ ;  /* 0x0000000000987805 */ /* 0x000fe4000001ff00 */
[----:B------:R-:W-:Y:S02]  /*5740*/  CS2R R162, SRZ ;  /* 0x0000000000a27805 */ /* 0x000fe4000001ff00 */
[----:B------:R-:W-:Y:S01]  /*5750*/  CS2R R160, SRZ ;  /* 0x0000000000a07805 */ /* 0x000fe2000001ff00 */
[----:B------:R-:W-:Y:S06]  /*5760*/  @P1 BRA `(.L_x_90) ;  /* 0x00000000000c1947 */ /* 0x000fec0003800000 */
[----:B------:R-:W-:Y:S04]  /*5770*/  SHF.L.U32 R0, R180, 0x1f, RZ ;  /* 0x0000001fb4007819 */ /* 0x000fe800000006ff */
[----:B------:R-:W1:Y:S02]  /*5780*/  SYNCS.PHASECHK.TRANS64.TRYWAIT P1, [R3+URZ+0x30], R0 ;  /* 0x00003000030075a7 */ /* 0x000e6400080211ff */
[----:B-1----:R-:W-:Y:S05]  /*5790*/  @!P1 BRA `(.L_x_91) ;  /* 0x00000060001c9947 */ /* 0x002fea0003800000 */
.L_x_90:
[----:B------:R-:W-:Y:S05]  /*57a0*/  BSYNC B0 ;  /* 0x0000000000007941 */ /* 0x000fea0003800000 */
.L_x_89:
[----:B------:R-:W-:Y:S01]  /*57b0*/  ISETP.NE.AND P1, PT, R197, RZ, PT ;  /* 0x000000ffc500720c */ /* 0x000fe20003f25270 */
[----:B-1----:R-:W-:Y:S02]  /*57c0*/  VIADD R3, R3, 0x50 ;  /* 0x0000005003037836 */ /* 0x002fe40000000000 */
[----:B------:R-:W-:Y:S02]  /*57d0*/  IMAD.U32 R0, RZ, RZ, UR37 ;  /* 0x00000025ff007e24 */ /* 0x000fe4000f8e00ff */
[----:B------:R-:W-:Y:S03]  /*57e0*/  VIADD R181, R181, 0x1 ;  /* 0x00000001b5b57836 */ /* 0x000fe60000000000 */
[----:B------:R-:W-:Y:S05]  /*57f0*/  PRMT R0, R0, 0x654, R3 ;  /* 0x0000065400007816 */ /* 0x000fea0000000003 */
[----:B------:R1:W3:Y:S04]  /*5800*/  @P1 LDS.128 R148, [R6] ;  /* 0x0000000006941984 */ /* 0x0002e80000000c00 */
[----:B------:R1:W1:Y:S04]  /*5810*/  @P1 LDS.128 R156, [R5+0x20] ;  /* 0x00002000059c1984 */ /* 0x0002680000000c00 */
[----:B------:R1:W1:Y:S04]  /*5820*/  @P1 LDS.128 R152, [R7+0x10] ;  /* 0x0000100007981984 */ /* 0x0002680000000c00 */
[----:B------:R1:W1:Y:S01]  /*5830*/  @P1 LDS.128 R160, [R4+0x10] ;  /* 0x0000100004a01984 */ /* 0x0002620000000c00 */
[C---:B------:R-:W-:Y:S01]  /*5840*/  ISETP.NE.AND P1, PT, R181.reuse, 0x4, PT ;  /* 0x00000004b500780c */ /* 0x040fe20003f25270 */
[----:B------:R-:W-:Y:S01]  /*5850*/  @!PT LDS RZ, [RZ] ;  /* 0x00000000fffff984 */ /* 0x000fe20000000800 */
[----:B------:R-:W-:Y:S01]  /*5860*/  @!PT LDS RZ, [RZ] ;  /* 0x00000000fffff984 */ /* 0x000fe20000000800 */
[----:B------:R-:W-:Y:S01]  /*5870*/  @!PT LDS RZ, [RZ] ;  /* 0x00000000fffff984 */ /* 0x000fe20000000800 */
[----:B------:R-:W-:Y:S01]  /*5880*/  @!PT LDS RZ, [RZ] ;  /* 0x00000000fffff984 */ /* 0x000fe20000000800 */
[----:B------:R5:W-:Y:S06]  /*5890*/  MEMBAR.ALL.CTA ;  /* 0x0000000000007992 */ /* 0x000bec0000008000 */
[----:B-----5:R-:W5:Y:S01]  /*58a0*/  FENCE.VIEW.ASYNC.S ;  /* 0x00000000000073c6 */ /* 0x020f620000000000 */
[----:B------:R-:W-:Y:S02]  /*58b0*/  SEL R3, RZ, 0x1, P1 ;  /* 0x00000001ff037807 */ /* 0x000fe40000800000 */
[----:B------:R-:W-:Y:S02]  /*58c0*/  SEL R181, R181, RZ, P1 ;  /* 0x000000ffb5b57207 */ /* 0x000fe40000800000 */
[----:B------:R-:W-:Y:S01]  /*58d0*/  LOP3.LUT R180, R180, R3, RZ, 0x3c, !PT ;  /* 0x00000003b4b47212 */ /* 0x000fe200078e3cff */
[----:B-----5:R1:W-:Y:S06]  /*58e0*/  SYNCS.ARRIVE.TRANS64.RED.A1T0 RZ, [R0+URZ], RZ ;  /* 0x000000ff00ff79a7 */ /* 0x0203ec00081004ff */
.L_x_88:
[----:B------:R-:W-:Y:S05]  /*58f0*/  BSYNC B1 ;  /* 0x0000000000017941 */ /* 0x000fea0003800000 */
.L_x_87:
[----:B-1----:R-:W-:Y:S04]  /*5900*/  SHF.R.U32.HI R0, RZ, 0x15, R80 ;  /* 0x00000015ff007819 */ /* 0x002fe80000011650 */
[----:B------:R-:W-:Y:S01]  /*5910*/  LOP3.LUT P1, RZ, R0, 0x3, R173, 0x48, !PT ;  /* 0x0000000300ff7812 */ /* 0x000fe200078248ad */
[----:B------:R-:W-:Y:S01]  /*5920*/  @!UPT UIADD3 URZ, UPT, UPT, URZ, URZ, URZ ;  /* 0x000000fffffff290 */ /* 0x000fe2000fffe0ff */
[----:B----4-:R-:W-:Y:S11]  /*5930*/  @P0 BRA `(.L_x_92) ;  /* 0x0000000000080947 */ /* 0x010ff60003800000 */
[----:B------:R-:W1:Y:S02]  /*5940*/  SYNCS.PHASECHK.TRANS64.TRYWAIT P0, [R193+URZ+0xa0], R2 ;  /* 0x0000a002c10075a7 */ /* 0x000e6400080011ff */
[----:B-1----:R-:W-:Y:S05]  /*5950*/  @!P0 BRA `(.L_x_93) ;  /* 0x0000005c00c08947 */ /* 0x002fea0003800000 */
.L_x_92:
[----:B------:R-:W-:Y:S04]  /*5960*/  BSSY.RECONVERGENT B6, `(.L_x_94) ;  /* 0x0000012000067945 */ /* 0x000fe80003800200 */
[----:B------:R-:W-:Y:S05]  /*5970*/  @!P1 BRA `(.L_x_95) ;  /* 0x0000000000409947 */ /* 0x000fea0003800000 */
[----:B------:R-:W4:Y:S01]  /*5980*/  LDCU.64 UR8, c[0x4][0x78] ;  /* 0x01000f00ff0877ac */ /* 0x000f220008000a00 */
[----:B------:R-:W-:Y:S01]  /*5990*/  MOV R3, 0x0 ;  /* 0x0000000000037802 */ /* 0x000fe20000000f00 */
[----:B------:R-:W-:Y:S02]  /*59a0*/  HFMA2 R12, -RZ, RZ, 0, 5.9604644775390625e-08 ;  /* 0x00000001ff0c7431 */ /* 0x000fe400000001ff */
[----:B------:R-:W-:Y:S02]  /*59b0*/  IMAD.MOV.U32 R8, RZ, RZ, 0x192 ;  /* 0x00000192ff087424 */ /* 0x000fe400078e00ff */
[----:B------:R-:W-:Y:S01]  /*59c0*/  IMAD.MOV.U32 R13, RZ, RZ, RZ ;  /* 0x000000ffff0d7224 */ /* 0x000fe200078e00ff */
[----:B------:R-:W5:Y:S01]  /*59d0*/  LDCU.64 UR6, c[0x4][0x80] ;  /* 0x01001000ff0677ac */ /* 0x000f620008000a00 */
[----:B-1----:R-:W1:Y:S01]  /*59e0*/  LDC.64 R2, c[0x4][R3] ;  /* 0x0100000003027b82 */ /* 0x002e620000000a00 */
[----:B------:R-:W2:Y:S01]  /*59f0*/  LDCU.64 UR4, c[0x4][0x18] ;  /* 0x01000300ff0477ac */ /* 0x000ea20008000a00 */
[----:B----4-:R-:W-:Y:S01]  /*5a00*/  MOV R5, UR9 ;  /* 0x0000000900057c02 */ /* 0x010fe20008000f00 */
[----:B------:R-:W-:Y:S01]  /*5a10*/  IMAD.U32 R4, RZ, RZ, UR8 ;  /* 0x00000008ff047e24 */ /* 0x000fe2000f8e00ff */
[----:B-----5:R-:W-:Y:S01]  /*5a20*/  MOV R7, UR7 ;  /* 0x0000000700077c02 */ /* 0x020fe20008000f00 */
[----:B------:R-:W-:Y:S01]  /*5a30*/  IMAD.U32 R6, RZ, RZ, UR6 ;  /* 0x00000006ff067e24 */ /* 0x000fe2000f8e00ff */
[----:B--2---:R-:W-:Y:S01]  /*5a40*/  MOV R11, UR5 ;  /* 0x00000005000b7c02 */ /* 0x004fe20008000f00 */
[----:B------:R-:W-:Y:S02]  /*5a50*/  IMAD.U32 R10, RZ, RZ, UR4 ;  /* 0x00000004ff0a7e24 */ /* 0x000fe4000f8e00ff */
[----:B------:R-:W-:Y:S07]  /*5a60*/  LEPC R20, `(.L_x_95) ;  /* 0x000000001014794e */ /* 0x000fee0000000000 */
[----:B-1-3--:R-:W-:Y:S05]  /*5a70*/  CALL.ABS.NOINC R2 ;  /* 0x0000000002007343 */ /* 0x00afea0003c00000 */
.L_x_95:
[----:B------:R-:W-:Y:S05]  /*5a80*/  BSYNC.RECONVERGENT B6 ;  /* 0x0000000000067941 */ /* 0x000fea0003800200 */
.L_x_94:
[-C--:B---3--:R-:W-:Y:S01]  /*5a90*/  F2FP.F16.E4M3.UNPACK_B R83, R148.reuse ;  /* 0x00000094ff53723e */ /* 0x088fe200020006ff */
[----:B------:R-:W-:Y:S05]  /*5aa0*/  WARPSYNC.ALL ;  /* 0x0000000000007948 */ /* 0x000fea0003800000 */
[----:B------:R-:W-:Y:S01]  /*5ab0*/  R2UR UR4, R80 ;  /* 0x00000000500472ca */ /* 0x000fe200000e0000 */
[--C-:B------:R-:W-:Y:S01]  /*5ac0*/  HADD2.F32 R82, -RZ, R83.reuse.H0_H0 ;  /* 0x20000053ff527230 */ /* 0x100fe20000004100 */
[----:B------:R-:W-:Y:S01]  /*5ad0*/  F2FP.F16.E4M3.UNPACK_B R85, R148.H1 ;  /* 0x00000094ff55723e */ /* 0x000fe200030006ff */
[----:B------:R-:W-:Y:S01]  /*5ae0*/  HADD2.F32 R83, -RZ, R83.H1_H1 ;  /* 0x30000053ff537230 */ /* 0x000fe20000004100 */
[-C--:B------:R-:W-:Y:S01]  /*5af0*/  F2FP.F16.E4M3.UNPACK_B R87, R149.reuse ;  /* 0x00000095ff57723e */ /* 0x080fe200020006ff */
[----:B------:R-:W-:Y:S01]  /*5b00*/  BSSY.RECONVERGENT B0, `(.L_x_96) ;  /* 0x000011d000007945 */ /* 0x000fe20003800200 */
[----:B------:R-:W-:Y:S01]  /*5b10*/  F2FP.F16.E4M3.UNPACK_B R89, R149.H1 ;  /* 0x00000095ff59723e */ /* 0x000fe200030006ff */
[----:B------:R-:W-:Y:S01]  /*5b20*/  HADD2.F32 R84, -RZ, R85.H0_H0 ;  /* 0x20000055ff547230 */ /* 0x000fe20000004100 */
[-C--:B------:R-:W-:Y:S01]  /*5b30*/  F2FP.F16.E4M3.UNPACK_B R91, R150.reuse ;  /* 0x00000096ff5b723e */ /* 0x080fe200020006ff */
[----:B------:R-:W-:Y:S01]  /*5b40*/  HADD2.F32 R88, -RZ, R87.H1_H1 ;  /* 0x30000057ff587230 */ /* 0x000fe20000004100 */
[----:B------:R-:W-:Y:S01]  /*5b50*/  F2FP.F16.E4M3.UNPACK_B R93, R150.H1 ;  /* 0x00000096ff5d723e */ /* 0x000fe200030006ff */
[----:B------:R-:W-:Y:S01]  /*5b60*/  HADD2.F32 R86, -RZ, R85.H1_H1 ;  /* 0x30000055ff567230 */ /* 0x000fe20000004100 */
[-C--:B------:R-:W-:Y:S01]  /*5b70*/  F2FP.F16.E4M3.UNPACK_B R95, R151.reuse ;  /* 0x00000097ff5f723e */ /* 0x080fe200020006ff */
[----:B------:R-:W2:Y:S01]  /*5b80*/  LDTM.x64 R4, tmem[UR4] ;  /* 0x00000004000479ee */ /* 0x000ea20008340000 */
[----:B------:R-:W-:Y:S01]  /*5b90*/  F2FP.F16.E4M3.UNPACK_B R97, R151.H1 ;  /* 0x00000097ff61723e */ /* 0x000fe200030006ff */
[----:B------:R-:W-:Y:S01]  /*5ba0*/  HADD2.F32 R85, -RZ, R87.H0_H0 ;  /* 0x20000057ff557230 */ /* 0x000fe20000004100 */
[-C--:B------:R-:W-:Y:S01]  /*5bb0*/  F2FP.F16.E4M3.UNPACK_B R99, R152.reuse ;  /* 0x00000098ff63723e */ /* 0x080fe200020006ff */
[----:B------:R-:W-:Y:S01]  /*5bc0*/  HADD2.F32 R87, -RZ, R89.H0_H0 ;  /* 0x20000059ff577230 */ /* 0x000fe20000004100 */
[----:B------:R-:W-:Y:S01]  /*5bd0*/  F2FP.F16.E4M3.UNPACK_B R101, R152.H1 ;  /* 0x00000098ff65723e */ /* 0x000fe200030006ff */
[----:B------:R-:W-:Y:S01]  /*5be0*/  HADD2.F32 R92, -RZ, R91.H1_H1 ;  /* 0x3000005bff5c7230 */ /* 0x000fe20000004100 */
[----:B------:R-:W-:Y:S01]  /*5bf0*/  SHF.L.U32 R199, R176, 0x4, RZ ;  /* 0x00000004b0c77819 */ /* 0x000fe200000006ff */
[----:B------:R-:W-:Y:S01]  /*5c00*/  HADD2.F32 R96, -RZ, R95.H1_H1 ;  /* 0x3000005fff607230 */ /* 0x000fe20000004100 */
[----:B------:R-:W-:Y:S01]  /*5c10*/  SHF.L.U32 R207, R175, 0x4, RZ ;  /* 0x00000004afcf7819 */ /* 0x000fe200000006ff */
[----:B------:R-:W-:Y:S01]  /*5c20*/  HADD2.F32 R100, -RZ, R99.H1_H1 ;  /* 0x30000063ff647230 */ /* 0x000fe20000004100 */
[----:B------:R-:W-:Y:S01]  /*5c30*/  IADD3 R192, PT, PT, R186, R199, RZ ;  /* 0x000000c7bac07210 */ /* 0x000fe20007ffe0ff */
[----:B------:R-:W-:Y:S01]  /*5c40*/  HADD2.F32 R90, -RZ, R89.H1_H1 ;  /* 0x30000059ff5a7230 */ /* 0x000fe20000004100 */
[----:B------:R-:W-:Y:S01]  /*5c50*/  SHF.L.U32 R205, R184, 0x4, RZ ;  /* 0x00000004b8cd7819 */ /* 0x000fe200000006ff */
[----:B------:R-:W-:Y:S01]  /*5c60*/  HADD2.F32 R89, -RZ, R91.H0_H0 ;  /* 0x2000005bff597230 */ /* 0x000fe20000004100 */
[-C--:B------:R-:W-:Y:S01]  /*5c70*/  F2FP.F16.E4M3.UNPACK_B R103, R153.reuse ;  /* 0x00000099ff67723e */ /* 0x080fe200020006ff */
[--C-:B------:R-:W-:Y:S01]  /*5c80*/  HADD2.F32 R91, -RZ, R93.reuse.H0_H0 ;  /* 0x2000005dff5b7230 */ /* 0x100fe20000004100 */
[----:B------:R-:W-:Y:S01]  /*5c90*/  IADD3 R194, PT, PT, R205, R192, RZ ;  /* 0x000000c0cdc27210 */ /* 0x000fe20007ffe0ff */
[----:B------:R-:W-:Y:S01]  /*5ca0*/  HADD2.F32 R94, -RZ, R93.H1_H1 ;  /* 0x3000005dff5e7230 */ /* 0x000fe20000004100 */
[----:B------:R-:W-:Y:S01]  /*5cb0*/  F2FP.F16.E4M3.UNPACK_B R105, R153.H1 ;  /* 0x00000099ff69723e */ /* 0x000fe200030006ff */
[----:B------:R-:W-:Y:S01]  /*5cc0*/  HADD2.F32 R93, -RZ, R95.H0_H0 ;  /* 0x2000005fff5d7230 */ /* 0x000fe20000004100 */
[-C--:B------:R-:W-:Y:S01]  /*5cd0*/  F2FP.F16.E4M3.UNPACK_B R107, R154.reuse ;  /* 0x0000009aff6b723e */ /* 0x080fe200020006ff */
[----:B------:R-:W-:Y:S01]  /*5ce0*/  HADD2.F32 R104, -RZ, R103.H1_H1 ;  /* 0x30000067ff687230 */ /* 0x000fe20000004100 */
[----:B------:R-:W-:Y:S01]  /*5cf0*/  F2FP.F16.E4M3.UNPACK_B R109, R154.H1 ;  /* 0x0000009aff6d723e */ /* 0x000fe200030006ff */
[C---:B--2---:R-:W-:Y:S01]  /*5d00*/  FMUL R0, R78.reuse, R4 ;  /* 0x000000044e007220 */ /* 0x044fe20000400000 */
[C---:B-1----:R-:W-:Y:S01]  /*5d10*/  FMUL R2, R78.reuse, R5 ;  /* 0x000000054e027220 */ /* 0x042fe20000400000 */
[C---:B------:R-:W-:Y:S01]  /*5d20*/  FMUL R4, R78.reuse, R8 ;  /* 0x000000084e047220 */ /* 0x040fe20000400000 */
[C---:B------:R-:W-:Y:S01]  /*5d30*/  FMUL R5, R78.reuse, R9 ;  /* 0x000000094e057220 */ /* 0x040fe20000400000 */
[C---:B------:R-:W-:Y:S01]  /*5d40*/  FFMA R0, R81.reuse, R82, R0 ;  /* 0x0000005251007223 */ /* 0x040fe20000000000 */
[C---:B------:R-:W-:Y:S01]  /*5d50*/  FFMA R2, R81.reuse, R83, R2 ;  /* 0x0000005351027223 */ /* 0x040fe20000000002 */
[C---:B------:R-:W-:Y:S01]  /*5d60*/  FMUL R8, R78.reuse, R12 ;  /* 0x0000000c4e087220 */ /* 0x040fe20000400000 */
[C---:B------:R-:W-:Y:S01]  /*5d70*/  FMUL R9, R78.reuse, R13 ;  /* 0x0000000d4e097220 */ /* 0x040fe20000400000 */
[C---:B------:R-:W-:Y:S01]  /*5d80*/  FMUL R12, R78.reuse, R16 ;  /* 0x000000104e0c7220 */ /* 0x040fe20000400000 */
[C---:B------:R-:W-:Y:S01]  /*5d90*/  FMUL R13, R78.reuse, R17 ;  /* 0x000000114e0d7220 */ /* 0x040fe20000400000 */
[C---:B------:R-:W-:Y:S01]  /*5da0*/  FMUL R16, R78.reuse, R20 ;  /* 0x000000144e107220 */ /* 0x040fe20000400000 */
[C---:B------:R-:W-:Y:S01]  /*5db0*/  FMUL R17, R78.reuse, R21 ;  /* 0x000000154e117220 */ /* 0x040fe20000400000 */
[C---:B------:R-:W-:Y:S01]  /*5dc0*/  FMUL R20, R78.reuse, R24 ;  /* 0x000000184e147220 */ /* 0x040fe20000400000 */
[C---:B------:R-:W-:Y:S01]  /*5dd0*/  FMUL R21, R78.reuse, R25 ;  /* 0x000000194e157220 */ /* 0x040fe20000400000 */
[----:B------:R-:W-:Y:S02]  /*5de0*/  HADD2.F32 R108, -RZ, R107.H1_H1 ;  /* 0x3000006bff6c7230 */ /* 0x000fe40000004100 */
[C---:B------:R-:W-:Y:S01]  /*5df0*/  FMUL R24, R78.reuse, R28 ;  /* 0x0000001c4e187220 */ /* 0x040fe20000400000 */
[C---:B------:R-:W-:Y:S01]  /*5e00*/  FMUL R25, R78.reuse, R29 ;  /* 0x0000001d4e197220 */ /* 0x040fe20000400000 */
[C---:B------:R-:W-:Y:S01]  /*5e10*/  FMUL R28, R78.reuse, R32 ;  /* 0x000000204e1c7220 */ /* 0x040fe20000400000 */
[C---:B------:R-:W-:Y:S01]  /*5e20*/  FMUL R29, R78.reuse, R33 ;  /* 0x000000214e1d7220 */ /* 0x040fe20000400000 */
[C---:B------:R-:W-:Y:S01]  /*5e30*/  FMUL R32, R78.reuse, R36 ;  /* 0x000000244e207220 */ /* 0x040fe20000400000 */
[----:B------:R-:W-:Y:S01]  /*5e40*/  F2FP.F16.E4M3.UNPACK_B R111, R155 ;  /* 0x0000009bff6f723e */ /* 0x000fe200020006ff */
[C---:B------:R-:W-:Y:S01]  /*5e50*/  FMUL R33, R78.reuse, R37 ;  /* 0x000000254e217220 */ /* 0x040fe20000400000 */
[C---:B------:R-:W-:Y:S01]  /*5e60*/  FMUL R36, R78.reuse, R40 ;  /* 0x000000284e247220 */ /* 0x040fe20000400000 */
[----:B------:R-:W-:Y:S01]  /*5e70*/  F2FP.F16.E4M3.UNPACK_B R113, R155.H1 ;  /* 0x0000009bff71723e */ /* 0x000fe200030006ff */
[C---:B------:R-:W-:Y:S01]  /*5e80*/  FMUL R37, R78.reuse, R41 ;  /* 0x000000294e257220 */ /* 0x040fe20000400000 */
[----:B------:R-:W-:Y:S02]  /*5e90*/  HADD2.F32 R112, -RZ, R111.H1_H1 ;  /* 0x3000006fff707230 */ /* 0x000fe40000004100 */
        /* <DEDUP_REMOVED lines=26> */
[C---:B------:R-:W-:Y:S01]  /*6040*/  FFMA R3, R81.reuse, R84, R3 ;  /* 0x0000005451037223 */ /* 0x040fe20000000003 */
[C---:B------:R-:W-:Y:S01]  /*6050*/  FFMA R7, R81.reuse, R86, R7 ;  /* 0x0000005651077223 */ /* 0x040fe20000000007 */
[----:B------:R-:W-:Y:S01]  /*6060*/  F2FP.F16.E4M3.UNPACK_B R131, R160 ;  /* 0x000000a0ff83723e */ /* 0x000fe200020006ff */
[C---:B------:R-:W-:Y:S01]  /*6070*/  FFMA R4, R81.reuse, R85, R4 ;  /* 0x0000005551047223 */ /* 0x040fe20000000004 */
[C---:B------:R-:W-:Y:S01]  /*6080*/  FFMA R5, R81.reuse, R88, R5 ;  /* 0x0000005851057223 */ /* 0x040fe20000000005 */
[----:B------:R-:W-:Y:S01]  /*6090*/  F2FP.F16.E4M3.UNPACK_B R133, R160.H1 ;  /* 0x000000a0ff85723e */ /* 0x000fe200030006ff */
[----:B------:R-:W-:Y:S01]  /*60a0*/  FFMA R6, R81, R87, R6 ;  /* 0x0000005751067223 */ /* 0x000fe20000000006 */
[----:B------:R-:W-:Y:S01]  /*60b0*/  F2FP.SATFINITE.E4M3.F32.PACK_AB_MERGE_C R195, R7, R3, RZ ;  /* 0x0000000307c3723e */ /* 0x000fe200048070ff */
[----:B------:R-:W-:Y:S02]  /*60c0*/  HADD2.F32 R128, -RZ, R127.H1_H1 ;  /* 0x3000007fff807230 */ /* 0x000fe40000004100 */
[----:B------:R-:W-:Y:S01]  /*60d0*/  FMUL R11, R78, R11 ;  /* 0x0000000b4e0b7220 */ /* 0x000fe20000400000 */
[----:B------:R-:W-:Y:S01]  /*60e0*/  HADD2.F32 R132, -RZ, R131.H1_H1 ;  /* 0x30000083ff847230 */ /* 0x000fe20000004100 */
[----:B------:R-:W-:Y:S01]  /*60f0*/  F2FP.SATFINITE.E4M3.F32.PACK_AB_MERGE_C R200, R2, R0, R195 ;  /* 0x0000000002c8723e */ /* 0x000fe200048070c3 */
[----:B------:R-:W-:Y:S01]  /*6100*/  FMUL R10, R78, R14 ;  /* 0x0000000e4e0a7220 */ /* 0x000fe20000400000 */
[----:B------:R-:W-:Y:S01]  /*6110*/  IADD3 R195, PT, PT, R186, R207, RZ ;  /* 0x000000cfbac37210 */ /* 0x000fe20007ffe0ff */
[C---:B------:R-:W-:Y:S01]  /*6120*/  FFMA R11, R81.reuse, R90, R11 ;  /* 0x0000005a510b7223 */ /* 0x040fe2000000000b */
[C---:B------:R-:W-:Y:S01]  /*6130*/  FFMA R8, R81.reuse, R89, R8 ;  /* 0x0000005951087223 */ /* 0x040fe20000000008 */
[C---:B------:R-:W-:Y:S01]  /*6140*/  FFMA R9, R81.reuse, R92, R9 ;  /* 0x0000005c51097223 */ /* 0x040fe20000000009 */
[--C-:B------:R-:W-:Y:S02]  /*6150*/  HADD2.F32 R95, -RZ, R97.reuse.H0_H0 ;  /* 0x20000061ff5f7230 */ /* 0x100fe40000004100 */
[----:B------:R-:W-:Y:S01]  /*6160*/  FFMA R10, R81, R91, R10 ;  /* 0x0000005b510a7223 */ /* 0x000fe2000000000a */
[----:B------:R-:W-:Y:S01]  /*6170*/  F2FP.SATFINITE.E4M3.F32.PACK_AB_MERGE_C R201, R11, R6, RZ ;  /* 0x000000060bc9723e */ /* 0x000fe200048070ff */
[C---:B------:R-:W-:Y:S01]  /*6180*/  FMUL R15, R78.reuse, R15 ;  /* 0x0000000f4e0f7220 */ /* 0x040fe20000400000 */
[----:B------:R-:W-:Y:S02]  /*6190*/  HADD2.F32 R98, -RZ, R97.H1_H1 ;  /* 0x30000061ff627230 */ /* 0x000fe40000004100 */
[C---:B------:R-:W-:Y:S01]  /*61a0*/  FMUL R14, R78.reuse, R18 ;  /* 0x000000124e0e7220 */ /* 0x040fe20000400000 */
[----:B------:R-:W-:Y:S01]  /*61b0*/  F2FP.SATFINITE.E4M3.F32.PACK_AB_MERGE_C R201, R5, R4, R201 ;  /* 0x0000000405c9723e */ /* 0x000fe200048070c9 */
[----:B------:R-:W-:Y:S02]  /*61c0*/  HADD2.F32 R97, -RZ, R99.H0_H0 ;  /* 0x20000063ff617230 */ /* 0x000fe40000004100 */
[C---:B------:R-:W-:Y:S01]  /*61d0*/  FFMA R15, R81.reuse, R94, R15 ;  /* 0x0000005e510f7223 */ /* 0x040fe2000000000f */
[C---:B------:R-:W-:Y:S01]  /*61e0*/  FFMA R12, R81.reuse, R93, R12 ;  /* 0x0000005d510c7223 */ /* 0x040fe2000000000c */
[----:B------:R-:W-:Y:S01]  /*61f0*/  FFMA R13, R81, R96, R13 ;  /* 0x00000060510d7223 */ /* 0x000fe2000000000d */
[----:B------:R-:W-:Y:S01]  /*6200*/  F2FP.F16.E4M3.UNPACK_B R135, R161 ;  /* 0x000000a1ff87723e */ /* 0x000fe200020006ff */
[--C-:B------:R-:W-:Y:S01]  /*6210*/  HADD2.F32 R99, -RZ, R101.reuse.H0_H0 ;  /* 0x20000065ff637230 */ /* 0x100fe20000004100 */
[----:B------:R-:W-:Y:S01]  /*6220*/  F2FP.SATFINITE.E4M3.F32.PACK_AB_MERGE_C R202, R15, R10, RZ ;  /* 0x0000000a0fca723e */ /* 0x000fe200048070ff */
[----:B------:R-:W-:Y:S01]  /*6230*/  FFMA R14, R81, R95, R14 ;  /* 0x0000005f510e7223 */ /* 0x000fe2000000000e */
[C---:B------:R-:W-:Y:S01]  /*6240*/  FMUL R19, R78.reuse, R19 ;  /* 0x000000134e137220 */ /* 0x040fe20000400000 */
[----:B------:R-:W-:Y:S01]  /*6250*/  HADD2.F32 R102, -RZ, R101.H1_H1 ;  /* 0x30000065ff667230 */ /* 0x000fe20000004100 */
[----:B------:R-:W-:Y:S01]  /*6260*/  F2FP.SATFINITE.E4M3.F32.PACK_AB_MERGE_C R202, R9, R8, R202 ;  /* 0x0000000809ca723e */ /* 0x000fe200048070ca */
[----:B------:R-:W-:Y:S02]  /*6270*/  HADD2.F32 R101, -RZ, R103.H0_H0 ;  /* 0x20000067ff657230 */ /* 0x000fe40000004100 */
[C---:B------:R-:W-:Y:S01]  /*6280*/  FFMA R19, R81.reuse, R98, R19 ;  /* 0x0000006251137223 */ /* 0x040fe20000000013 */
[C---:B------:R-:W-:Y:S01]  /*6290*/  FFMA R16, R81.reuse, R97, R16 ;  /* 0x0000006151107223 */ /* 0x040fe20000000010 */
[----:B------:R-:W-:Y:S01]  /*62a0*/  FFMA R17, R81, R100, R17 ;  /* 0x0000006451117223 */ /* 0x000fe20000000011 */
[----:B------:R-:W-:Y:S02]  /*62b0*/  HADD2.F32 R136, -RZ, R135.H1_H1 ;  /* 0x30000087ff887230 */ /* 0x000fe40000004100 */
[C---:B------:R-:W-:Y:S01]  /*62c0*/  FMUL R18, R78.reuse, R22 ;  /* 0x000000164e127220 */ /* 0x040fe20000400000 */
[----:B------:R-:W-:Y:S01]  /*62d0*/  F2FP.F16.E4M3.UNPACK_B R137, R161.H1 ;  /* 0x000000a1ff89723e */ /* 0x000fe200030006ff */
[C---:B------:R-:W-:Y:S01]  /*62e0*/  FMUL R23, R78.reuse, R23 ;  /* 0x000000174e177220 */ /* 0x040fe20000400000 */
[--C-:B------:R-:W-:Y:S01]  /*62f0*/  HADD2.F32 R103, -RZ, R105.reuse.H0_H0 ;  /* 0x20000069ff677230 */ /* 0x100fe20000004100 */
[----:B------:R-:W-:Y:S01]  /*6300*/  F2FP.SATFINITE.E4M3.F32.PACK_AB_MERGE_C R203, R19, R14, RZ ;  /* 0x0000000e13cb723e */ /* 0x000fe200048070ff */
[C---:B------:R-:W-:Y:S01]  /*6310*/  FFMA R18, R81.reuse, R99, R18 ;  /* 0x0000006351127223 */ /* 0x040fe20000000012 */
[C---:B------:R-:W-:Y:S01]  /*6320*/  FFMA R23, R81.reuse, R102, R23 ;  /* 0x0000006651177223 */ /* 0x040fe20000000017 */
[----:B------:R-:W-:Y:S01]  /*6330*/  FFMA R20, R81, R101, R20 ;  /* 0x0000006551147223 */ /* 0x000fe20000000014 */
[----:B------:R-:W-:Y:S01]  /*6340*/  F2FP.F16.E4M3.UNPACK_B R139, R162 ;  /* 0x000000a2ff8b723e */ /* 0x000fe200020006ff */
[----:B------:R-:W-:Y:S01]  /*6350*/  HADD2.F32 R106, -RZ, R105.H1_H1 ;  /* 0x30000069ff6a7230 */ /* 0x000fe20000004100 */
[----:B------:R-:W-:Y:S01]  /*6360*/  F2FP.SATFINITE.E4M3.F32.PACK_AB_MERGE_C R203, R13, R12, R203 ;  /* 0x0000000c0dcb723e */ /* 0x000fe200048070cb */
[----:B------:R-:W-:Y:S01]  /*6370*/  FFMA R21, R81, R104, R21 ;  /* 0x0000006851157223 */ /* 0x000fe20000000015 */
[----:B------:R-:W-:Y:S01]  /*6380*/  F2FP.SATFINITE.E4M3.F32.PACK_AB_MERGE_C R208, R23, R18, RZ ;  /* 0x0000001217d0723e */ /* 0x000fe200048070ff */
[----:B------:R-:W-:Y:S02]  /*6390*/  HADD2.F32 R105, -RZ, R107.H0_H0 ;  /* 0x2000006bff697230 */ /* 0x000fe40000004100 */
[C---:B------:R-:W-:Y:S01]  /*63a0*/  FMUL R22, R78.reuse, R26 ;  /* 0x0000001a4e167220 */ /* 0x040fe20000400000 */
[----:B------:R1:W-:Y:S01]  /*63b0*/  STS.128 [R172+UR49+0x8200], R200 ;  /* 0x008200c8ac007988 */ /* 0x0003e20008000c31 */
[----:B------:R-:W-:Y:S01]  /*63c0*/  F2FP.SATFINITE.E4M3.F32.PACK_AB_MERGE_C R208, R17, R16, R208 ;  /* 0x0000001011d0723e */ /* 0x000fe200048070d0 */
[----:B------:R-:W-:Y:S02]  /*63d0*/  HADD2.F32 R140, -RZ, R139.H1_H1 ;  /* 0x3000008bff8c7230 */ /* 0x000fe40000004100 */
[C---:B------:R-:W-:Y:S01]  /*63e0*/  FFMA R22, R81.reuse, R103, R22 ;  /* 0x0000006751167223 */ /* 0x040fe20000000016 */
[C---:B------:R-:W-:Y:S01]  /*63f0*/  FMUL R27, R78.reuse, R27 ;  /* 0x0000001b4e1b7220 */ /* 0x040fe20000400000 */
[--C-:B------:R-:W-:Y:S02]  /*6400*/  HADD2.F32 R107, -RZ, R109.reuse.H0_H0 ;  /* 0x2000006dff6b7230 */ /* 0x100fe40000004100 */
[C---:B------:R-:W-:Y:S01]  /*6410*/  FMUL R26, R78.reuse, R30 ;  /* 0x0000001e4e1a7220 */ /* 0x040fe20000400000 */
[----:B------:R-:W-:Y:S02]  /*6420*/  HADD2.F32 R110, -RZ, R109.H1_H1 ;  /* 0x3000006dff6e7230 */ /* 0x000fe40000004100 */
[C---:B------:R-:W-:Y:S01]  /*6430*/  FFMA R27, R81.reuse, R106, R27 ;  /* 0x0000006a511b7223 */ /* 0x040fe2000000001b */
[C---:B------:R-:W-:Y:S01]  /*6440*/  FFMA R24, R81.reuse, R105, R24 ;  /* 0x0000006951187223 */ /* 0x040fe20000000018 */
[----:B------:R-:W-:Y:S01]  /*6450*/  FFMA R25, R81, R108, R25 ;  /* 0x0000006c51197223 */ /* 0x000fe20000000019 */
[----:B------:R-:W-:Y:S01]  /*6460*/  F2FP.F16.E4M3.UNPACK_B R141, R162.H1 ;  /* 0x000000a2ff8d723e */ /* 0x000fe200030006ff */
[----:B------:R-:W-:Y:S01]  /*6470*/  HADD2.F32 R109, -RZ, R111.H0_H0 ;  /* 0x2000006fff6d7230 */ /* 0x000fe20000004100 */
[----:B------:R-:W-:Y:S01]  /*6480*/  F2FP.SATFINITE.E4M3.F32.PACK_AB_MERGE_C R209, R27, R22, RZ ;  /* 0x000000161bd1723e */ /* 0x000fe200048070ff */
[----:B------:R-:W-:Y:S01]  /*6490*/  FFMA R26, R81, R107, R26 ;  /* 0x0000006b511a7223 */ /* 0x000fe2000000001a */
[C---:B------:R-:W-:Y:S01]  /*64a0*/  FMUL R31, R78.reuse, R31 ;  /* 0x0000001f4e1f7220 */ /* 0x040fe20000400000 */
[--C-:B------:R-:W-:Y:S01]  /*64b0*/  HADD2.F32 R111, -RZ, R113.reuse.H0_H0 ;  /* 0x20000071ff6f7230 */ /* 0x100fe20000004100 */
[----:B------:R-:W-:Y:S01]  /*64c0*/  F2FP.SATFINITE.E4M3.F32.PACK_AB_MERGE_C R209, R21, R20, R209 ;  /* 0x0000001415d1723e */ /* 0x000fe200048070d1 */
[----:B------:R-:W-:Y:S02]  /*64d0*/  HADD2.F32 R114, -RZ, R113.H1_H1 ;  /* 0x30000071ff727230 */ /* 0x000fe40000004100 */
[C---:B------:R-:W-:Y:S01]  /*64e0*/  FFMA R31, R81.reuse, R110, R31 ;  /* 0x0000006e511f7223 */ /* 0x040fe2000000001f */
[C---:B------:R-:W-:Y:S01]  /*64f0*/  FFMA R28, R81.reuse, R109, R28 ;  /* 0x0000006d511c7223 */ /* 0x040fe2000000001c */
[----:B------:R-:W-:Y:S01]  /*6500*/  FFMA R29, R81, R112, R29 ;  /* 0x00000070511d7223 */ /* 0x000fe2000000001d */
[----:B------:R-:W-:Y:S02]  /*6510*/  HADD2.F32 R113, -RZ, R115.H0_H0 ;  /* 0x20000073ff717230 */ /* 0x000fe40000004100 */
[C---:B------:R-:W-:Y:S01]  /*6520*/  FMUL R30, R78.reuse, R34 ;  /* 0x000000224e1e7220 */ /* 0x040fe20000400000 */
[----:B------:R-:W-:Y:S01]  /*6530*/  F2FP.F16.E4M3.UNPACK_B R143, R163 ;  /* 0x000000a3ff8f723e */ /* 0x000fe200020006ff */
[C---:B------:R-:W-:Y:S01]  /*6540*/  FMUL R35, R78.reuse, R35 ;  /* 0x000000234e237220 */ /* 0x040fe20000400000 */
[----:B------:R-:W-:Y:S01]  /*6550*/  HADD2.F32 R115, -RZ, R117.H0_H0 ;  /* 0x20000075ff737230 */ /* 0x000fe20000004100 */
[----:B------:R-:W-:Y:S01]  /*6560*/  F2FP.SATFINITE.E4M3.F32.PACK_AB_MERGE_C R210, R31, R26, RZ ;  /* 0x0000001a1fd2723e */ /* 0x000fe200048070ff */
[C---:B------:R-:W-:Y:S01]  /*6570*/  FFMA R30, R81.reuse, R111, R30 ;  /* 0x0000006f511e7223 */ /* 0x040fe2000000001e */
[C---:B------:R-:W-:Y:S01]  /*6580*/  FFMA R35, R81.reuse, R114, R35 ;  /* 0x0000007251237223 */ /* 0x040fe20000000023 */
[C---:B------:R-:W-:Y:S01]  /*6590*/  FFMA R32, R81.reuse, R113, R32 ;  /* 0x0000007151207223 */ /* 0x040fe20000000020 */
[----:B------:R-:W-:Y:S01]  /*65a0*/  F2FP.F16.E4M3.UNPACK_B R145, R163.H1 ;  /* 0x000000a3ff91723e */ /* 0x000fe200030006ff */
[----:B------:R-:W-:Y:S01]  /*65b0*/  FFMA R33, R81, R116, R33 ;  /* 0x0000007451217223 */ /* 0x000fe20000000021 */
[----:B------:R-:W-:Y:S01]  /*65c0*/  F2FP.SATFINITE.E4M3.F32.PACK_AB_MERGE_C R210, R25, R24, R210 ;  /* 0x0000001819d2723e */ /* 0x000fe200048070d2 */
[----:B------:R-:W-:Y:S01]  /*65d0*/  HADD2.F32 R144, -RZ, R143.H1_H1 ;  /* 0x3000008fff907230 */ /* 0x000fe20000004100 */
[----:B------:R-:W-:Y:S01]  /*65e0*/  F2FP.SATFINITE.E4M3.F32.PACK_AB_MERGE_C R211, R35, R30, RZ ;  /* 0x0000001e23d3723e */ /* 0x000fe200048070ff */
[----:B------:R-:W-:Y:S02]  /*65f0*/  HADD2.F32 R118, -RZ, R117.H1_H1 ;  /* 0x30000075ff767230 */ /* 0x000fe40000004100 */
[C---:B------:R-:W-:Y:S01]  /*6600*/  FMUL R34, R78.reuse, R38 ;  /* 0x000000264e227220 */ /* 0x040fe20000400000 */
[----:B------:R-:W-:Y:S01]  /*6610*/  HADD2.F32 R117, -RZ, R119.H0_H0 ;  /* 0x20000077ff757230 */ /* 0x000fe20000004100 */
[----:B------:R-:W-:Y:S01]  /*6620*/  F2FP.SATFINITE.E4M3.F32.PACK_AB_MERGE_C R211, R29, R28, R211 ;  /* 0x0000001c1dd3723e */ /* 0x000fe200048070d3 */
[C---:B------:R-:W-:Y:S01]  /*6630*/  FMUL R39, R78.reuse, R39 ;  /* 0x000000274e277220 */ /* 0x040fe20000400000 */
[--C-:B------:R-:W-:Y:S02]  /*6640*/  HADD2.F32 R119, -RZ, R121.reuse.H0_H0 ;  /* 0x20000079ff777230 */ /* 0x100fe40000004100 */
[C---:B------:R-:W-:Y:S01]  /*6650*/  FFMA R34, R81.reuse, R115, R34 ;  /* 0x0000007351227223 */ /* 0x040fe20000000022 */
[----:B------:R-:W-:Y:S01]  /*6660*/  HADD2.F32 R122, -RZ, R121.H1_H1 ;  /* 0x30000079ff7a7230 */ /* 0x000fe20000004100 */
[----:B------:R1:W-:Y:S01]  /*6670*/  STS.128 [R192+0x8010], R208 ;  /* 0x008010d0c0007388 */ /* 0x0003e20000000c00 */
[----:B------:R-:W-:Y:S02]  /*6680*/  HADD2.F32 R121, -RZ, R123.H0_H0 ;  /* 0x2000007bff797230 */ /* 0x000fe40000004100 */
[C---:B------:R-:W-:Y:S01]  /*6690*/  FFMA R39, R81.reuse, R118, R39 ;  /* 0x0000007651277223 */ /* 0x040fe20000000027 */
[C---:B------:R-:W-:Y:S01]  /*66a0*/  FFMA R36, R81.reuse, R117, R36 ;  /* 0x0000007551247223 */ /* 0x040fe20000000024 */
[----:B------:R-:W-:Y:S01]  /*66b0*/  FFMA R37, R81, R120, R37 ;  /* 0x0000007851257223 */ /* 0x000fe20000000025 */
[C---:B------:R-:W-:Y:S01]  /*66c0*/  FMUL R38, R78.reuse, R42 ;  /* 0x0000002a4e267220 */ /* 0x040fe20000400000 */
[----:B------:R-:W-:Y:S01]  /*66d0*/  ISETP.NE.AND P0, PT, R189, RZ, PT ;  /* 0x000000ffbd00720c */ /* 0x000fe20003f05270 */
[C---:B------:R-:W-:Y:S01]  /*66e0*/  FMUL R43, R78.reuse, R43 ;  /* 0x0000002b4e2b7220 */ /* 0x040fe20000400000 */
[--C-:B------:R-:W-:Y:S01]  /*66f0*/  HADD2.F32 R123, -RZ, R125.reuse.H0_H0 ;  /* 0x2000007dff7b7230 */ /* 0x100fe20000004100 */
[----:B------:R-:W-:Y:S01]  /*6700*/  F2FP.SATFINITE.E4M3.F32.PACK_AB_MERGE_C R212, R39, R34, RZ ;  /* 0x0000002227d4723e */ /* 0x000fe200048070ff */
[C---:B------:R-:W-:Y:S01]  /*6710*/  FFMA R38, R81.reuse, R119, R38 ;  /* 0x0000007751267223 */ /* 0x040fe20000000026 */
[C---:B------:R-:W-:Y:S01]  /*6720*/  FFMA R43, R81.reuse, R122, R43 ;  /* 0x0000007a512b7223 */ /* 0x040fe2000000002b */
[----:B------:R-:W-:Y:S01]  /*6730*/  FFMA R40, R81, R121, R40 ;  /* 0x0000007951287223 */ /* 0x000fe20000000028 */
[----:B------:R-:W-:Y:S01]  /*6740*/  F2FP.SATFINITE.E4M3.F32.PACK_AB_MERGE_C R212, R33, R32, R212 ;  /* 0x0000002021d4723e */ /* 0x000fe200048070d4 */
[----:B------:R-:W-:Y:S01]  /*6750*/  FFMA R41, R81, R124, R41 ;  /* 0x0000007c51297223 */ /* 0x000fe20000000029 */
[----:B------:R-:W-:Y:S01]  /*6760*/  HADD2.F32 R126, -RZ, R125.H1_H1 ;  /* 0x3000007dff7e7230 */ /* 0x000fe20000004100 */
[----:B------:R-:W-:Y:S01]  /*6770*/  F2FP.SATFINITE.E4M3.F32.PACK_AB_MERGE_C R213, R43, R38, RZ ;  /* 0x000000262bd5723e */ /* 0x000fe200048070ff */
[----:B------:R-:W-:Y:S02]  /*6780*/  HADD2.F32 R125, -RZ, R127.H0_H0 ;  /* 0x2000007fff7d7230 */ /* 0x000fe40000004100 */
[C---:B------:R-:W-:Y:S01]  /*6790*/  FMUL R42, R78.reuse, R46 ;  /* 0x0000002e4e2a7220 */ /* 0x040fe20000400000 */
[----:B------:R-:W-:Y:S01]  /*67a0*/  FMUL R47, R78, R47 ;  /* 0x0000002f4e2f7220 */ /* 0x000fe20000400000 */
[--C-:B------:R-:W-:Y:S01]  /*67b0*/  HADD2.F32 R127, -RZ, R129.reuse.H0_H0 ;  /* 0x20000081ff7f7230 */ /* 0x100fe20000004100 */
[----:B------:R-:W-:Y:S01]  /*67c0*/  F2FP.SATFINITE.E4M3.F32.PACK_AB_MERGE_C R213, R37, R36, R213 ;  /* 0x0000002425d5723e */ /* 0x000fe200048070d5 */
[C---:B------:R-:W-:Y:S01]  /*67d0*/  FFMA R42, R81.reuse, R123, R42 ;  /* 0x0000007b512a7223 */ /* 0x040fe2000000002a */
[C---:B------:R-:W-:Y:S01]  /*67e0*/  FFMA R47, R81.reuse, R126, R47 ;  /* 0x0000007e512f7223 */ /* 0x040fe2000000002f */
[C---:B------:R-:W-:Y:S01]  /*67f0*/  FFMA R44, R81.reuse, R125, R44 ;  /* 0x0000007d512c7223 */ /* 0x040fe2000000002c */
[----:B------:R-:W-:Y:S01]  /*6800*/  ISETP.NE.AND P6, PT, R198, RZ, PT ;  /* 0x000000ffc600720c */ /* 0x000fe20003fc5270 */
[----:B------:R-:W-:Y:S01]  /*6810*/  FFMA R45, R81, R128, R45 ;  /* 0x00000080512d7223 */ /* 0x000fe2000000002d */
[----:B------:R-:W-:Y:S01]  /*6820*/  HADD2.F32 R130, -RZ, R129.H1_H1 ;  /* 0x30000081ff827230 */ /* 0x000fe20000004100 */
[----:B------:R-:W-:Y:S01]  /*6830*/  F2FP.SATFINITE.E4M3.F32.PACK_AB_MERGE_C R214, R47, R42, RZ ;  /* 0x0000002a2fd6723e */ /* 0x000fe200048070ff */
[----:B------:R-:W-:Y:S02]  /*6840*/  HADD2.F32 R129, -RZ, R131.H0_H0 ;  /* 0x20000083ff817230 */ /* 0x000fe40000004100 */
[C---:B------:R-:W-:Y:S01]  /*6850*/  FMUL R46, R78.reuse, R50 ;  /* 0x000000324e2e7220 */ /* 0x040fe20000400000 */
[C---:B------:R-:W-:Y:S01]  /*6860*/  FMUL R51, R78.reuse, R51 ;  /* 0x000000334e337220 */ /* 0x040fe20000400000 */
[--C-:B------:R-:W-:Y:S02]  /*6870*/  HADD2.F32 R131, -RZ, R133.reuse.H0_H0 ;  /* 0x20000085ff837230 */ /* 0x100fe40000004100 */
[C---:B------:R-:W-:Y:S01]  /*6880*/  FMUL R50, R78.reuse, R54 ;  /* 0x000000364e327220 */ /* 0x040fe20000400000 */
[C---:B------:R-:W-:Y:S01]  /*6890*/  FFMA R46, R81.reuse, R127, R46 ;  /* 0x0000007f512e7223 */ /* 0x040fe2000000002e */
[----:B------:R-:W-:Y:S02]  /*68a0*/  HADD2.F32 R134, -RZ, R133.H1_H1 ;  /* 0x30000085ff867230 */ /* 0x000fe40000004100 */
[C---:B------:R-:W-:Y:S01]  /*68b0*/  FFMA R51, R81.reuse, R130, R51 ;  /* 0x0000008251337223 */ /* 0x040fe20000000033 */
[----:B------:R-:W-:Y:S02]  /*68c0*/  HADD2.F32 R133, -RZ, R135.H0_H0 ;  /* 0x20000087ff857230 */ /* 0x000fe40000004100 */
[C---:B------:R-:W-:Y:S01]  /*68d0*/  FMUL R55, R78.reuse, R55 ;  /* 0x000000374e377220 */ /* 0x040fe20000400000 */
[C---:B------:R-:W-:Y:S01]  /*68e0*/  FFMA R48, R81.reuse, R129, R48 ;  /* 0x0000008151307223 */ /* 0x040fe20000000030 */
[C---:B------:R-:W-:Y:S01]  /*68f0*/  FFMA R49, R81.reuse, R132, R49 ;  /* 0x0000008451317223 */ /* 0x040fe20000000031 */
[--C-:B------:R-:W-:Y:S02]  /*6900*/  HADD2.F32 R135, -RZ, R137.reuse.H0_H0 ;  /* 0x20000089ff877230 */ /* 0x100fe40000004100 */
[C---:B------:R-:W-:Y:S01]  /*6910*/  FFMA R50, R81.reuse, R131, R50 ;  /* 0x0000008351327223 */ /* 0x040fe20000000032 */
[----:B------:R-:W-:Y:S02]  /*6920*/  HADD2.F32 R138, -RZ, R137.H1_H1 ;  /* 0x30000089ff8a7230 */ /* 0x000fe40000004100 */
[C---:B------:R-:W-:Y:S01]  /*6930*/  FMUL R54, R78.reuse, R58 ;  /* 0x0000003a4e367220 */ /* 0x040fe20000400000 */
[----:B------:R-:W-:Y:S02]  /*6940*/  HADD2.F32 R137, -RZ, R139.H0_H0 ;  /* 0x2000008bff897230 */ /* 0x000fe40000004100 */
[C---:B------:R-:W-:Y:S01]  /*6950*/  FFMA R55, R81.reuse, R134, R55 ;  /* 0x0000008651377223 */ /* 0x040fe20000000037 */
        /* <DEDUP_REMOVED lines=16> */
[----:B------:R-:W-:Y:S01]  /*6a60*/  FFMA R63, R81, R142, R63 ;  /* 0x0000008e513f7223 */ /* 0x000fe2000000003f */
[----:B------:R-:W-:Y:S01]  /*6a70*/  FMUL R67, R78, R67 ;  /* 0x000000434e437220 */ /* 0x000fe20000400000 */
[----:B------:R-:W-:Y:S01]  /*6a80*/  F2FP.SATFINITE.E4M3.F32.PACK_AB_MERGE_C R215, R51, R46, RZ ;  /* 0x0000002e33d7723e */ /* 0x000fe200048070ff */
[C---:B------:R-:W-:Y:S01]  /*6a90*/  FFMA R60, R81.reuse, R141, R60 ;  /* 0x0000008d513c7223 */ /* 0x040fe2000000003c */
[C---:B------:R-:W-:Y:S01]  /*6aa0*/  FFMA R61, R81.reuse, R144, R61 ;  /* 0x00000090513d7223 */ /* 0x040fe2000000003d */
[C---:B------:R-:W-:Y:S01]  /*6ab0*/  FFMA R62, R81.reuse, R143, R62 ;  /* 0x0000008f513e7223 */ /* 0x040fe2000000003e */
[----:B------:R-:W-:Y:S01]  /*6ac0*/  FFMA R67, R81, R146, R67 ;  /* 0x0000009251437223 */ /* 0x000fe20000000043 */
[----:B------:R-:W-:Y:S02]  /*6ad0*/  F2FP.SATFINITE.E4M3.F32.PACK_AB_MERGE_C R214, R41, R40, R214 ;  /* 0x0000002829d6723e */ /* 0x000fe400048070d6 */
[----:B------:R-:W-:Y:S02]  /*6ae0*/  F2FP.SATFINITE.E4M3.F32.PACK_AB_MERGE_C R215, R45, R44, R215 ;  /* 0x0000002c2dd7723e */ /* 0x000fe400048070d7 */
[----:B------:R-:W-:Y:S02]  /*6af0*/  F2FP.SATFINITE.E4M3.F32.PACK_AB_MERGE_C R216, R55, R50, RZ ;  /* 0x0000003237d8723e */ /* 0x000fe400048070ff */
[----:B------:R-:W-:Y:S01]  /*6b00*/  F2FP.SATFINITE.E4M3.F32.PACK_AB_MERGE_C R217, R59, R54, RZ ;  /* 0x000000363bd9723e */ /* 0x000fe200048070ff */
[----:B------:R1:W-:Y:S01]  /*6b10*/  STS.128 [R195+0x8020], R212 ;  /* 0x008020d4c3007388 */ /* 0x0003e20000000c00 */
[----:B------:R-:W-:Y:S02]  /*6b20*/  F2FP.SATFINITE.E4M3.F32.PACK_AB_MERGE_C R218, R63, R58, RZ ;  /* 0x0000003a3fda723e */ /* 0x000fe400048070ff */
[----:B------:R-:W-:Y:S02]  /*6b30*/  F2FP.SATFINITE.E4M3.F32.PACK_AB_MERGE_C R219, R67, R62, RZ ;  /* 0x0000003e43db723e */ /* 0x000fe400048070ff */
[----:B------:R-:W-:Y:S02]  /*6b40*/  F2FP.SATFINITE.E4M3.F32.PACK_AB_MERGE_C R216, R49, R48, R216 ;  /* 0x0000003031d8723e */ /* 0x000fe400048070d8 */
[----:B------:R-:W-:Y:S02]  /*6b50*/  F2FP.SATFINITE.E4M3.F32.PACK_AB_MERGE_C R217, R53, R52, R217 ;  /* 0x0000003435d9723e */ /* 0x000fe400048070d9 */
[----:B------:R-:W-:Y:S02]  /*6b60*/  F2FP.SATFINITE.E4M3.F32.PACK_AB_MERGE_C R218, R57, R56, R218 ;  /* 0x0000003839da723e */ /* 0x000fe400048070da */
[----:B------:R-:W-:Y:S02]  /*6b70*/  F2FP.SATFINITE.E4M3.F32.PACK_AB_MERGE_C R219, R61, R60, R219 ;  /* 0x0000003c3ddb723e */ /* 0x000fe400048070db */
[----:B------:R-:W-:Y:S02]  /*6b80*/  LEA R204, R181, UR49, 0x3 ;  /* 0x00000031b5cc7c11 */ /* 0x000fe4000f8e18ff */
[----:B------:R-:W-:Y:S01]  /*6b90*/  @P6 SHF.L.U32 R221, R180, 0x1f, RZ ;  /* 0x0000001fb4dd6819 */ /* 0x000fe200000006ff */
[----:B------:R1:W-:Y:S01]  /*6ba0*/  STS.128 [R194+0x8010], R216 ;  /* 0x008010d8c2007388 */ /* 0x0003e20000000c00 */
[----:B------:R-:W-:Y:S01]  /*6bb0*/  @!PT LDS RZ, [RZ] ;  /* 0x00000000fffff984 */ /* 0x000fe20000000800 */
[----:B------:R-:W-:Y:S01]  /*6bc0*/  @!PT LDS RZ, [RZ] ;  /* 0x00000000fffff984 */ /* 0x000fe20000000800 */
[----:B------:R-:W-:Y:S01]  /*6bd0*/  @!PT LDS RZ, [RZ] ;  /* 0x00000000fffff984 */ /* 0x000fe20000000800 */
[----:B------:R-:W-:Y:S01]  /*6be0*/  @!PT LDS RZ, [RZ] ;  /* 0x00000000fffff984 */ /* 0x000fe20000000800 */
[----:B------:R2:W-:Y:S07]  /*6bf0*/  MEMBAR.ALL.CTA ;  /* 0x0000000000007992 */ /* 0x0005ee0000008000 */
[----:B--2---:R-:W2:Y:S02]  /*6c00*/  FENCE.VIEW.ASYNC.S ;  /* 0x00000000000073c6 */ /* 0x004ea40000000000 */
[----:B--2---:R-:W-:Y:S06]  /*6c10*/  BAR.SYNC.DEFER_BLOCKING 0x1, 0x80 ;  /* 0x0042000000007b1d */ /* 0x004fec0000010000 */
[----:B------:R-:W-:Y:S05]  /*6c20*/  @P0 BRA `(.L_x_97) ;  /* 0x0000000000280947 */ /* 0x000fea0003800000 */
[----:B------:R-:W-:Y:S02]  /*6c30*/  UIADD3 UR4, UPT, UPT, UR49, 0x8200, URZ ;  /* 0x0000820031047890 */ /* 0x000fe4000fffe0ff */
[----:B------:R-:W-:Y:S01]  /*6c40*/  UIADD3 UR6, UP0, UPT, UR52, 0x680, URZ ;  /* 0x0000068034067890 */ /* 0x000fe2000ff1e0ff */
[----:B------:R-:W-:Y:S03]  /*6c50*/  UMOV UR43, UR36 ;  /* 0x00000024002b7c82 */ /* 0x000fe60008000000 */
[----:B------:R-:W-:Y:S01]  /*6c60*/  MOV R188, UR4 ;  /* 0x0000000400bc7c02 */ /* 0x000fe20008000f00 */
[----:B------:R-:W-:Y:S03]  /*6c70*/  UIADD3.X UR7, UPT, UPT, URZ, UR53, URZ, UP0, !UPT ;  /* 0x00000035ff077290 */ /* 0x000fe600087fe4ff */
[----:B------:R-:W-:Y:S11]  /*6c80*/  R2UR UR40, R188 ;  /* 0x00000000bc2872ca */ /* 0x000ff600000e0000 */
[----:B------:R-:W-:Y:S02]  /*6c90*/  @!UPT UIADD3 URZ, UPT, UPT, URZ, URZ, URZ ;  /* 0x000000fffffff290 */ /* 0x000fe4000fffe0ff */
[----:B------:R2:W-:Y:S01]  /*6ca0*/  UTMASTG.3D [UR40], [UR6] ;  /* 0x00000028060073b5 */ /* 0x0005e20008010000 */
[----:B------:R0:W-:Y:S01]  /*6cb0*/  UTMACMDFLUSH ;  /* 0x00000000000079b7 */ /* 0x0001e20000000000 */
[----:B--2---:R-:W-:Y:S04]  /*6cc0*/  DEPBAR.LE SB0, 0x1 ;  /* 0x000080400000791a */ /* 0x004fe80000000000 */
.L_x_97:
[----:B------:R-:W-:Y:S05]  /*6cd0*/  BSYNC.RECONVERGENT B0 ;  /* 0x0000000000007941 */ /* 0x000fea0003800200 */
.L_x_96:
[----:B------:R-:W-:Y:S06]  /*6ce0*/  BAR.SYNC.DEFER_BLOCKING 0x1, 0x80 ;  /* 0x0042000000007b1d */ /* 0x000fec0000010000 */
[----:B------:R-:W2:Y:S01]  /*6cf0*/  @P6 SYNCS.PHASECHK.TRANS64.TRYWAIT P0, [R204+URZ+0x30], R221 ;  /* 0x000030ddcc0065a7 */ /* 0x000ea200080011ff */
[----:B------:R-:W-:Y:S01]  /*6d00*/  BSSY B1, `(.L_x_98) ;  /* 0x0000023000017945 */ /* 0x000fe20003800000 */
[----:B--2---:R-:W-:Y:S03]  /*6d10*/  @P6 SEL R196, RZ, 0x1, !P0 ;  /* 0x00000001ffc46807 */ /* 0x004fe60004000000 */
[----:B------:R-:W-:Y:S05]  /*6d20*/  @!P6 BRA `(.L_x_99) ;  /* 0x000000000080e947 */ /* 0x000fea0003800000 */
[----:B------:R-:W-:Y:S01]  /*6d30*/  ISETP.NE.AND P1, PT, R197, RZ, PT ;  /* 0x000000ffc500720c */ /* 0x000fe20003f25270 */
[----:B------:R-:W-:Y:S01]  /*6d40*/  BSSY B0, `(.L_x_100) ;  /* 0x000000a000007945 */ /* 0x000fe20003800000 */
[----:B------:R-:W-:Y:S11]  /*6d50*/  ISETP.NE.AND P0, PT, R196, RZ, PT ;  /* 0x000000ffc400720c */ /* 0x000ff60003f05270 */
[----:B------:R-:W-:Y:S04]  /*6d60*/  @P1 IMAD R0, R181, 0x2000, R186 ;  /* 0x00002000b5001824 */ /* 0x000fe800078e02ba */
[C---:B------:R-:W-:Y:S01]  /*6d70*/  @P1 IMAD.IADD R6, R0.reuse, 0x1, R199 ;  /* 0x0000000100061824 */ /* 0x040fe200078e02c7 */
[----:B------:R-:W-:Y:S03]  /*6d80*/  @P1 IADD3 R4, PT, PT, R0, R207, RZ ;  /* 0x000000cf00041210 */ /* 0x000fe60007ffe0ff */
[----:B------:R-:W-:Y:S01]  /*6d90*/  @P1 IMAD.IADD R2, R205, 0x1, R6 ;  /* 0x00000001cd021824 */ /* 0x000fe200078e0206 */
[----:B------:R-:W-:Y:S06]  /*6da0*/  @P0 BRA `(.L_x_101) ;  /* 0x00000000000c0947 */ /* 0x000fec0003800000 */
[----:B------:R-:W-:Y:S04]  /*6db0*/  SHF.L.U32 R3, R180, 0x1f, RZ ;  /* 0x0000001fb4037819 */ /* 0x000fe800000006ff */
[----:B------:R-:W2:Y:S02]  /*6dc0*/  SYNCS.PHASECHK.TRANS64.TRYWAIT P0, [R204+URZ+0x30], R3 ;  /* 0x00003003cc0075a7 */ /* 0x000ea400080011ff */
[----:B--2---:R-:W-:Y:S05]  /*6dd0*/  @!P0 BRA `(.L_x_102) ;  /* 0x0000004800b48947 */ /* 0x004fea0003800000 */
.L_x_101:
[----:B------:R-:W-:Y:S05]  /*6de0*/  BSYNC B0 ;  /* 0x0000000000007941 */ /* 0x000fea0003800000 */
.L_x_100:
[----:B------:R-:W-:Y:S01]  /*6df0*/  ISETP.NE.AND P0, PT, R197, RZ, PT ;  /* 0x000000ffc500720c */ /* 0x000fe20003f05270 */
[----:B--2---:R-:W-:Y:S02]  /*6e00*/  VIADD R204, R204, 0x50 ;  /* 0x00000050cccc7836 */ /* 0x004fe40000000000 */
[----:B------:R-:W-:Y:S02]  /*6e10*/  IMAD.U32 R3, RZ, RZ, UR37 ;  /* 0x00000025ff037e24 */ /* 0x000fe4000f8e00ff */
[----:B------:R-:W-:Y:S03]  /*6e20*/  VIADD R181, R181, 0x1 ;  /* 0x00000001b5b57836 */ /* 0x000fe60000000000 */
[----:B------:R-:W-:Y:S05]  /*6e30*/  PRMT R3, R3, 0x654, R204 ;  /* 0x0000065403037816 */ /* 0x000fea00000000cc */
[----:B------:R2:W3:Y:S04]  /*6e40*/  @P0 LDS.128 R148, [R0] ;  /* 0x0000000000940984 */ /* 0x0004e80000000c00 */
[----:B------:R2:W4:Y:S04]  /*6e50*/  @P0 LDS.128 R156, [R4+0x20] ;  /* 0x00002000049c0984 */ /* 0x0005280000000c00 */
        /* <DEDUP_REMOVED lines=9> */
[----:B------:R-:W-:Y:S01]  /*6ef0*/  SEL R181, R181, RZ, P0 ;  /* 0x000000ffb5b57207 */ /* 0x000fe20000000000 */
[----:B-----5:R5:W-:Y:S02]  /*6f00*/  SYNCS.ARRIVE.TRANS64.RED.A1T0 RZ, [R3+URZ], RZ ;  /* 0x000000ff03ff79a7 */ /* 0x020be400081004ff */
[----:B-----5:R-:W-:Y:S04]  /*6f10*/  SEL R3, RZ, 0x1, P0 ;  /* 0x00000001ff037807 */ /* 0x020fe80000000000 */
[----:B--234-:R-:W-:Y:S02]  /*6f20*/  LOP3.LUT R180, R180, R3, RZ, 0x3c, !PT ;  /* 0x00000003b4b47212 */ /* 0x01cfe400078e3cff */
.L_x_99:
[----:B------:R-:W-:Y:S05]  /*6f30*/  BSYNC B1 ;  /* 0x0000000000017941 */ /* 0x000fea0003800000 */
.L_x_98:
[----:B------:R-:W-:Y:S01]  /*6f40*/  VIADD R0, R80, 0x40 ;  /* 0x0000004050007836 */ /* 0x000fe20000000000 */
[----:B------:R-:W-:Y:S04]  /*6f50*/  BSSY.RECONVERGENT B6, `(.L_x_103) ;  /* 0x0000015000067945 */ /* 0x000fe80003800200 */
[----:B------:R-:W-:Y:S04]  /*6f60*/  SHF.R.U32.HI R0, RZ, 0x15, R0 ;  /* 0x00000015ff007819 */ /* 0x000fe80000011600 */
[----:B------:R-:W-:Y:S11]  /*6f70*/  LOP3.LUT P0, RZ, R0, 0x3, R173, 0x48, !PT ;  /* 0x0000000300ff7812 */ /* 0x000ff600078048ad */
[----:B------:R-:W-:Y:S02]  /*6f80*/  @!UPT UIADD3 URZ, UPT, UPT, URZ, URZ, URZ ;  /* 0x000000fffffff290 */ /* 0x000fe4000fffe0ff */
[----:B------:R-:W-:Y:S05]  /*6f90*/  @!P0 BRA `(.L_x_104) ;  /* 0x0000000000408947 */ /* 0x000fea0003800000 */
[----:B------:R-:W2:Y:S01]  /*6fa0*/  LDCU.64 UR8, c[0x4][0x78] ;  /* 0x01000f00ff0877ac */ /* 0x000ea20008000a00 */
[----:B------:R-:W-:Y:S01]  /*6fb0*/  MOV R3, 0x0 ;  /* 0x0000000000037802 */ /* 0x000fe20000000f00 */
[----:B------:R-:W-:Y:S02]  /*6fc0*/  HFMA2 R12, -RZ, RZ, 0, 5.9604644775390625e-08 ;  /* 0x00000001ff0c7431 */ /* 0x000fe400000001ff */
[----:B------:R-:W-:Y:S02]  /*6fd0*/  IMAD.MOV.U32 R8, RZ, RZ, 0x192 ;  /* 0x00000192ff087424 */ /* 0x000fe400078e00ff */
[----:B------:R-:W-:Y:S01]  /*6fe0*/  IMAD.MOV.U32 R13, RZ, RZ, RZ ;  /* 0x000000ffff0d7224 */ /* 0x000fe200078e00ff */
[----:B------:R-:W3:Y:S01]  /*6ff0*/  LDCU.64 UR6, c[0x4][0x80] ;  /* 0x01001000ff0677ac */ /* 0x000ee20008000a00 */
[----:B------:R-:W4:Y:S01]  /*7000*/  LDC.64 R2, c[0x4][R3] ;  /* 0x0100000003027b82 */ /* 0x000f220000000a00 */
[----:B------:R-:W5:Y:S01]  /*7010*/  LDCU.64 UR4, c[0x4][0x18] ;  /* 0x01000300ff0477ac */ /* 0x000f620008000a00 */
[----:B--2---:R-:W-:Y:S01]  /*7020*/  MOV R5, UR9 ;  /* 0x0000000900057c02 */ /* 0x004fe20008000f00 */
[----:B------:R-:W-:Y:S01]  /*7030*/  IMAD.U32 R4, RZ, RZ, UR8 ;  /* 0x00000008ff047e24 */ /* 0x000fe2000f8e00ff */
[----:B---3--:R-:W-:Y:S01]  /*7040*/  MOV R7, UR7 ;  /* 0x0000000700077c02 */ /* 0x008fe20008000f00 */
[----:B------:R-:W-:Y:S01]  /*7050*/  IMAD.U32 R6, RZ, RZ, UR6 ;  /* 0x00000006ff067e24 */ /* 0x000fe2000f8e00ff */
[----:B-----5:R-:W-:Y:S01]  /*7060*/  MOV R11, UR5 ;  /* 0x00000005000b7c02 */ /* 0x020fe20008000f00 */
[----:B------:R-:W-:Y:S02]  /*7070*/  IMAD.U32 R10, RZ, RZ, UR4 ;  /* 0x00000004ff0a7e24 */ /* 0x000fe4000f8e00ff */
[----:B------:R-:W-:Y:S07]  /*7080*/  LEPC R20, `(.L_x_104) ;  /* 0x000000001014794e */ /* 0x000fee0000000000 */
[----:B-1--4-:R-:W-:Y:S05]  /*7090*/  CALL.ABS.NOINC R2 ;  /* 0x0000000002007343 */ /* 0x012fea0003c00000 */
.L_x_104:
[----:B------:R-:W-:Y:S05]  /*70a0*/  BSYNC.RECONVERGENT B6 ;  /* 0x0000000000067941 */ /* 0x000fea0003800200 */
.L_x_103:
[----:B------:R-:W-:Y:S01]  /*70b0*/  F2FP.F16.E4M3.UNPACK_B R4, R149 ;  /* 0x00000095ff04723e */ /* 0x000fe200020006ff */
[----:B------:R-:W-:Y:S05]  /*70c0*/  WARPSYNC.ALL ;  /* 0x0000000000007948 */ /* 0x000fea0003800000 */
[----:B------:R-:W-:Y:S01]  /*70d0*/  R2UR UR4, R80 ;  /* 0x00000000500472ca */ /* 0x000fe200000e0000 */
[--C-:B------:R-:W-:Y:S01]  /*70e0*/  HADD2.F32 R88, -RZ, R4.reuse.H0_H0 ;  /* 0x20000004ff587230 */ /* 0x100fe20000004100 */
[-C--:B------:R-:W-:Y:S01]  /*70f0*/  F2FP.F16.E4M3.UNPACK_B R0, R148.reuse ;  /* 0x00000094ff00723e */ /* 0x080fe200020006ff */
[----:B------:R-:W-:Y:S01]  /*7100*/  HADD2.F32 R83, -RZ, R4.H1_H1 ;  /* 0x30000004ff537230 */ /* 0x000fe20000004100 */
[----:B------:R-:W-:Y:S01]  /*7110*/  F2FP.F16.E4M3.UNPACK_B R4, R151 ;  /* 0x00000097ff04723e */ /* 0x000fe200020006ff */
[----:B------:R-:W-:Y:S01]  /*7120*/  BSSY.RECONVERGENT B0, `(.L_x_105) ;  /* 0x0000116000007945 */ /* 0x000fe20003800200 */
[----:B------:R-:W-:Y:S01]  /*7130*/  F2FP.F16.E4M3.UNPACK_B R3, R148.H1 ;  /* 0x00000094ff03723e */ /* 0x000fe200030006ff */
[--C-:B------:R-:W-:Y:S01]  /*7140*/  HADD2.F32 R2, -RZ, R0.reuse.H0_H0 ;  /* 0x20000000ff027230 */ /* 0x100fe20000004100 */
[----:B-1----:R-:W-:Y:S01]  /*7150*/  F2FP.F16.E4M3.UNPACK_B R135, R162 ;  /* 0x000000a2ff87723e */ /* 0x002fe200020006ff */
[----:B------:R-:W-:Y:S01]  /*7160*/  HADD2.F32 R82, -RZ, R0.H1_H1 ;  /* 0x30000000ff527230 */ /* 0x000fe20000004100 */
[----:B------:R-:W-:Y:S01]  /*7170*/  F2FP.F16.E4M3.UNPACK_B R0, R149.H1 ;  /* 0x00000095ff00723e */ /* 0x000fe200030006ff */
[--C-:B------:R-:W-:Y:S01]  /*7180*/  HADD2.F32 R84, -RZ, R3.reuse.H0_H0 ;  /* 0x20000003ff547230 */ /* 0x100fe20000004100 */
[----:B------:R-:W-:Y:S01]  /*7190*/  F2FP.F16.E4M3.UNPACK_B R125, R159.H1 ;  /* 0x0000009fff7d723e */ /* 0x000fe200030006ff */
[----:B------:R-:W-:Y:S01]  /*71a0*/  HADD2.F32 R86, -RZ, R3.H1_H1 ;  /* 0x30000003ff567230 */ /* 0x000fe20000004100 */
[-C--:B------:R-:W-:Y:S01]  /*71b0*/  F2FP.F16.E4M3.UNPACK_B R3, R150.reuse ;  /* 0x00000096ff03723e */ /* 0x080fe200020006ff */
[--C-:B------:R-:W-:Y:S01]  /*71c0*/  HADD2.F32 R90, -RZ, R0.reuse.H0_H0 ;  /* 0x20000000ff5a7230 */ /* 0x100fe20000004100 */
[----:B------:R-:W-:Y:S01]  /*71d0*/  ISETP.NE.AND P0, PT, R189, RZ, PT ;  /* 0x000000ffbd00720c */ /* 0x000fe20003f05270 */
[----:B------:R-:W-:Y:S01]  /*71e0*/  HADD2.F32 R85, -RZ, R0.H1_H1 ;  /* 0x30000000ff557230 */ /* 0x000fe20000004100 */
[----:B------:R-:W-:Y:S01]  /*71f0*/  F2FP.F16.E4M3.UNPACK_B R0, R150.H1 ;  /* 0x00000096ff00723e */ /* 0x000fe200030006ff */
[--C-:B------:R-:W-:Y:S01]  /*7200*/  HADD2.F32 R92, -RZ, R3.reuse.H0_H0 ;  /* 0x20000003ff5c7230 */ /* 0x100fe20000004100 */
[----:B------:R-:W-:Y:S01]  /*7210*/  ISETP.NE.AND P6, PT, R198, RZ, PT ;  /* 0x000000ffc600720c */ /* 0x000fe20003fc5270 */
[----:B------:R-:W-:Y:S01]  /*7220*/  HADD2.F32 R87, -RZ, R3.H1_H1 ;  /* 0x30000003ff577230 */ /* 0x000fe20000004100 */
[----:B------:R-:W-:Y:S01]  /*7230*/  F2FP.F16.E4M3.UNPACK_B R3, R151.H1 ;  /* 0x00000097ff03723e */ /* 0x000fe200030006ff */
[--C-:B------:R-:W-:Y:S02]  /*7240*/  HADD2.F32 R94, -RZ, R0.reuse.H0_H0 ;  /* 0x20000000ff5e7230 */ /* 0x100fe40000004100 */
[----:B------:R-:W-:Y:S01]  /*7250*/  HADD2.F32 R89, -RZ, R0.H1_H1 ;  /* 0x30000000ff597230 */ /* 0x000fe20000004100 */
[-C--:B------:R-:W-:Y:S01]  /*7260*/  F2FP.F16.E4M3.UNPACK_B R0, R152.reuse ;  /* 0x00000098ff00723e */ /* 0x080fe200020006ff */
[--C-:B------:R-:W-:Y:S02]  /*7270*/  HADD2.F32 R96, -RZ, R4.reuse.H0_H0 ;  /* 0x20000004ff607230 */ /* 0x100fe40000004100 */
[----:B------:R-:W-:Y:S01]  /*7280*/  HADD2.F32 R91, -RZ, R4.H1_H1 ;  /* 0x30000004ff5b7230 */ /* 0x000fe20000004100 */
[-C--:B------:R-:W-:Y:S01]  /*7290*/  F2FP.F16.E4M3.UNPACK_B R4, R153.reuse ;  /* 0x00000099ff04723e */ /* 0x080fe200020006ff */
[--C-:B------:R-:W-:Y:S02]  /*72a0*/  HADD2.F32 R100, -RZ, R0.reuse.H0_H0 ;  /* 0x20000000ff647230 */ /* 0x100fe40000004100 */
[----:B------:R-:W-:Y:S01]  /*72b0*/  HADD2.F32 R95, -RZ, R0.H1_H1 ;  /* 0x30000000ff5f7230 */ /* 0x000fe20000004100 */
[----:B------:R-:W-:Y:S01]  /*72c0*/  F2FP.F16.E4M3.UNPACK_B R0, R153.H1 ;  /* 0x00000099ff00723e */ /* 0x000fe200030006ff */
[--C-:B------:R-:W-:Y:S02]  /*72d0*/  HADD2.F32 R98, -RZ, R3.reuse.H0_H0 ;  /* 0x20000003ff627230 */ /* 0x100fe40000004100 */
[----:B------:R-:W-:Y:S01]  /*72e0*/  HADD2.F32 R93, -RZ, R3.H1_H1 ;  /* 0x30000003ff5d7230 */ /* 0x000fe20000004100 */
[----:B------:R-:W-:Y:S01]  /*72f0*/  F2FP.F16.E4M3.UNPACK_B R3, R152.H1 ;  /* 0x00000098ff03723e */ /* 0x000fe200030006ff */
[--C-:B------:R-:W-:Y:S02]  /*7300*/  HADD2.F32 R106, -RZ, R0.reuse.H0_H0 ;  /* 0x20000000ff6a7230 */ /* 0x100fe40000004100 */
[----:B------:R-:W-:Y:S01]  /*7310*/  HADD2.F32 R101, -RZ, R0.H1_H1 ;  /* 0x30000000ff657230 */ /* 0x000fe20000004100 */
[-C--:B------:R-:W-:Y:S01]  /*7320*/  F2FP.F16.E4M3.UNPACK_B R0, R154.reuse.H1 ;  /* 0x0000009aff00723e */ /* 0x080fe200030006ff */
[--C-:B------:R-:W-:Y:S02]  /*7330*/  HADD2.F32 R104, -RZ, R4.reuse.H0_H0 ;  /* 0x20000004ff687230 */ /* 0x100fe40000004100 */
[----:B------:R-:W-:Y:S01]  /*7340*/  HADD2.F32 R99, -RZ, R4.H1_H1 ;  /* 0x30000004ff637230 */ /* 0x000fe20000004100 */
[----:B------:R-:W-:Y:S01]  /*7350*/  F2FP.F16.E4M3.UNPACK_B R4, R155 ;  /* 0x0000009bff04723e */ /* 0x000fe200020006ff */
[--C-:B------:R-:W-:Y:S02]  /*7360*/  HADD2.F32 R102, -RZ, R3.reuse.H0_H0 ;  /* 0x20000003ff667230 */ /* 0x100fe40000004100 */
[----:B------:R-:W-:Y:S01]  /*7370*/  HADD2.F32 R97, -RZ, R3.H1_H1 ;  /* 0x30000003ff617230 */ /* 0x000fe20000004100 */
[----:B------:R-:W-:Y:S01]  /*7380*/  F2FP.F16.E4M3.UNPACK_B R3, R154 ;  /* 0x0000009aff03723e */ /* 0x000fe200020006ff */
[--C-:B------:R-:W-:Y:S02]  /*7390*/  HADD2.F32 R110, -RZ, R0.reuse.H0_H0 ;  /* 0x20000000ff6e7230 */ /* 0x100fe40000004100 */
[----:B------:R-:W-:Y:S01]  /*73a0*/  HADD2.F32 R105, -RZ, R0.H1_H1 ;  /* 0x30000000ff697230 */ /* 0x000fe20000004100 */
[-C--:B------:R-:W-:Y:S01]  /*73b0*/  F2FP.F16.E4M3.UNPACK_B R0, R156.reuse ;  /* 0x0000009cff00723e */ /* 0x080fe200020006ff */
[--C-:B------:R-:W-:Y:S02]  /*73c0*/  HADD2.F32 R112, -RZ, R4.reuse.H0_H0 ;  /* 0x20000004ff707230 */ /* 0x100fe40000004100 */
[----:B------:R-:W-:Y:S01]  /*73d0*/  HADD2.F32 R107, -RZ, R4.H1_H1 ;  /* 0x30000004ff6b7230 */ /* 0x000fe20000004100 */
[----:B------:R-:W-:Y:S01]  /*73e0*/  F2FP.F16.E4M3.UNPACK_B R4, R157 ;  /* 0x0000009dff04723e */ /* 0x000fe200020006ff */
[--C-:B------:R-:W-:Y:S02]  /*73f0*/  HADD2.F32 R108, -RZ, R3.reuse.H0_H0 ;  /* 0x20000003ff6c7230 */ /* 0x100fe40000004100 */
[----:B------:R-:W-:Y:S01]  /*7400*/  HADD2.F32 R103, -RZ, R3.H1_H1 ;  /* 0x30000003ff677230 */ /* 0x000fe20000004100 */
[----:B------:R-:W-:Y:S01]  /*7410*/  F2FP.F16.E4M3.UNPACK_B R3, R155.H1 ;  /* 0x0000009bff03723e */ /* 0x000fe200030006ff */
[--C-:B------:R-:W-:Y:S02]  /*7420*/  HADD2.F32 R116, -RZ, R0.reuse.H0_H0 ;  /* 0x20000000ff747230 */ /* 0x100fe40000004100 */
[----:B------:R-:W-:Y:S01]  /*7430*/  HADD2.F32 R111, -RZ, R0.H1_H1 ;  /* 0x30000000ff6f7230 */ /* 0x000fe20000004100 */
[----:B------:R-:W-:Y:S01]  /*7440*/  F2FP.F16.E4M3.UNPACK_B R0, R156.H1 ;  /* 0x0000009cff00723e */ /* 0x000fe200030006ff */
[--C-:B------:R-:W-:Y:S02]  /*7450*/  HADD2.F32 R120, -RZ, R4.reuse.H0_H0 ;  /* 0x20000004ff787230 */ /* 0x100fe40000004100 */
[----:B------:R-:W-:Y:S02]  /*7460*/  HADD2.F32 R115, -RZ, R4.H1_H1 ;  /* 0x30000004ff737230 */ /* 0x000fe40000004100 */
[--C-:B------:R-:W-:Y:S01]  /*7470*/  HADD2.F32 R114, -RZ, R3.reuse.H0_H0 ;  /* 0x20000003ff727230 */ /* 0x100fe20000004100 */
[----:B------:R-:W1:Y:S01]  /*7480*/  LDTM.x64 R4, tmem[UR4+0x40] ;  /* 0x00004004000479ee */ /* 0x000e620008340000 */
[----:B------:R-:W-:Y:S01]  /*7490*/  HADD2.F32 R109, -RZ, R3.H1_H1 ;  /* 0x30000003ff6d7230 */ /* 0x000fe20000004100 */
[----:B------:R-:W-:Y:S01]  /*74a0*/  F2FP.F16.E4M3.UNPACK_B R3, R157.H1 ;  /* 0x0000009dff03723e */ /* 0x000fe200030006ff */
        /* <DEDUP_REMOVED lines=14> */
[----:B------:R-:W-:Y:S01]  /*7590*/  F2FP.F16.E4M3.UNPACK_B R0, R160.H1 ;  /* 0x000000a0ff00723e */ /* 0x000fe200030006ff */
[--C-:B------:R-:W-:Y:S02]  /*75a0*/  HADD2.F32 R132, -RZ, R3.reuse.H0_H0 ;  /* 0x20000003ff847230 */ /* 0x100fe40000004100 */
[C---:B-1----:R-:W-:Y:S01]  /*75b0*/  FMUL R7, R78.reuse, R7 ;  /* 0x000000074e077220 */ /* 0x042fe20000400000 */
        /* <DEDUP_REMOVED lines=10> */
[C---:B------:R-:W-:Y:S01]  /*7660*/  FMUL R0, R78.reuse, R4 ;  /* 0x000000044e007220 */ /* 0x040fe20000400000 */
[--C-:B------:R-:W-:Y:S01]  /*7670*/  HADD2.F32 R140, -RZ, R135.reuse.H0_H0 ;  /* 0x20000087ff8c7230 */ /* 0x100fe20000004100 */
[----:B------:R-:W-:Y:S01]  /*7680*/  F2FP.F16.E4M3.UNPACK_B R4, R163 ;  /* 0x000000a3ff04723e */ /* 0x000fe200020006ff */
[----:B------:R-:W-:Y:S02]  /*7690*/  HADD2.F32 R135, -RZ, R135.H1_H1 ;  /* 0x30000087ff877230 */ /* 0x000fe40000004100 */
[C---:B------:R-:W-:Y:S01]  /*76a0*/  FFMA R0, R81.reuse, R2, R0 ;  /* 0x0000000251007223 */ /* 0x040fe20000000000 */
[C---:B------:R-:W-:Y:S01]  /*76b0*/  FMUL R2, R78.reuse, R5 ;  /* 0x000000054e027220 */ /* 0x040fe20000400000 */
[--C-:B------:R-:W-:Y:S01]  /*76c0*/  HADD2.F32 R142, -RZ, R3.reuse.H0_H0 ;  /* 0x20000003ff8e7230 */ /* 0x100fe20000004100 */
[----:B------:R-:W-:Y:S01]  /*76d0*/  F2FP.F16.E4M3.UNPACK_B R5, R163.H1 ;  /* 0x000000a3ff05723e */ /* 0x000fe200030006ff */
[----:B------:R-:W-:Y:S02]  /*76e0*/  HADD2.F32 R137, -RZ, R3.H1_H1 ;  /* 0x30000003ff897230 */ /* 0x000fe40000004100 */
[C---:B------:R-:W-:Y:S01]  /*76f0*/  FFMA R2, R81.reuse, R82, R2 ;  /* 0x0000005251027223 */ /* 0x040fe20000000002 */
[--C-:B------:R-:W-:Y:S02]  /*7700*/  HADD2.F32 R82, -RZ, R4.reuse.H0_H0 ;  /* 0x20000004ff527230 */ /* 0x100fe40000004100 */
[C---:B------:R-:W-:Y:S01]  /*7710*/  FMUL R3, R78.reuse, R6 ;  /* 0x000000064e037220 */ /* 0x040fe20000400000 */
[----:B------:R-:W-:Y:S02]  /*7720*/  HADD2.F32 R139, -RZ, R4.H1_H1 ;  /* 0x30000004ff8b7230 */ /* 0x000fe40000004100 */
[C---:B------:R-:W-:Y:S01]  /*7730*/  FMUL R4, R78.reuse, R9 ;  /* 0x000000094e047220 */ /* 0x040fe20000400000 */
[--C-:B------:R-:W-:Y:S02]  /*7740*/  HADD2.F32 R141, -RZ, R5.reuse.H1_H1 ;  /* 0x30000005ff8d7230 */ /* 0x100fe40000004100 */
[C---:B------:R-:W-:Y:S01]  /*7750*/  FFMA R3, R81.reuse, R84, R3 ;  /* 0x0000005451037223 */ /* 0x040fe20000000003 */
[----:B------:R-:W-:Y:S01]  /*7760*/  FFMA R7, R81, R86, R7 ;  /* 0x0000005651077223 */ /* 0x000fe20000000007 */
[----:B------:R-:W-:Y:S02]  /*7770*/  HADD2.F32 R84, -RZ, R5.H0_H0 ;  /* 0x20000005ff547230 */ /* 0x000fe40000004100 */
[C---:B------:R-:W-:Y:S01]  /*7780*/  FMUL R5, R78.reuse, R10 ;  /* 0x0000000a4e057220 */ /* 0x040fe20000400000 */
[C---:B------:R-:W-:Y:S01]  /*7790*/  FMUL R6, R78.reuse, R11 ;  /* 0x0000000b4e067220 */ /* 0x040fe20000400000 */
[C---:B------:R-:W-:Y:S01]  /*77a0*/  FMUL R11, R78.reuse, R16 ;  /* 0x000000104e0b7220 */ /* 0x040fe20000400000 */
[----:B------:R-:W-:Y:S01]  /*77b0*/  F2FP.SATFINITE.E4M3.F32.PACK_AB_MERGE_C R143, R7, R3, RZ ;  /* 0x00000003078f723e */ /* 0x000fe200048070ff */
[C---:B------:R-:W-:Y:S01]  /*77c0*/  FMUL R3, R78.reuse, R8 ;  /* 0x000000084e037220 */ /* 0x040fe20000400000 */
[C---:B------:R-:W-:Y:S01]  /*77d0*/  FMUL R7, R78.reuse, R12 ;  /* 0x0000000c4e077220 */ /* 0x040fe20000400000 */
[C---:B------:R-:W-:Y:S01]  /*77e0*/  FMUL R8, R78.reuse, R13 ;  /* 0x0000000d4e087220 */ /* 0x040fe20000400000 */
[C---:B------:R-:W-:Y:S01]  /*77f0*/  FMUL R12, R78.reuse, R17 ;  /* 0x000000114e0c7220 */ /* 0x040fe20000400000 */
[C---:B------:R-:W-:Y:S01]  /*7800*/  FFMA R3, R81.reuse, R88, R3 ;  /* 0x0000005851037223 */ /* 0x040fe20000000003 */
[C---:B------:R-:W-:Y:S01]  /*7810*/  FFMA R4, R81.reuse, R83, R4 ;  /* 0x0000005351047223 */ /* 0x040fe20000000004 */
[C---:B------:R-:W-:Y:S01]  /*7820*/  FFMA R5, R81.reuse, R90, R5 ;  /* 0x0000005a51057223 */ /* 0x040fe20000000005 */
[C---:B------:R-:W-:Y:S01]  /*7830*/  FFMA R6, R81.reuse, R85, R6 ;  /* 0x0000005551067223 */ /* 0x040fe20000000006 */
[C---:B------:R-:W-:Y:S01]  /*7840*/  FFMA R7, R81.reuse, R92, R7 ;  /* 0x0000005c51077223 */ /* 0x040fe20000000007 */
[C---:B------:R-:W-:Y:S01]  /*7850*/  FFMA R8, R81.reuse, R87, R8 ;  /* 0x0000005751087223 */ /* 0x040fe20000000008 */
[C---:B------:R-:W-:Y:S01]  /*7860*/  FMUL R16, R78.reuse, R21 ;  /* 0x000000154e107220 */ /* 0x040fe20000400000 */
[----:B------:R-:W-:Y:S01]  /*7870*/  FMUL R9, R78, R14 ;  /* 0x0000000e4e097220 */ /* 0x000fe20000400000 */
[----:B------:R-:W-:Y:S01]  /*7880*/  F2FP.SATFINITE.E4M3.F32.PACK_AB_MERGE_C R5, R6, R5, RZ ;  /* 0x000000050605723e */ /* 0x000fe200048070ff */
[C---:B------:R-:W-:Y:S01]  /*7890*/  FMUL R10, R78.reuse, R15 ;  /* 0x0000000f4e0a7220 */ /* 0x040fe20000400000 */
[C---:B------:R-:W-:Y:S01]  /*78a0*/  FMUL R15, R78.reuse, R20 ;  /* 0x000000144e0f7220 */ /* 0x040fe20000400000 */
[C---:B------:R-:W-:Y:S01]  /*78b0*/  FFMA R9, R81.reuse, R94, R9 ;  /* 0x0000005e51097223 */ /* 0x040fe20000000009 */
[C---:B------:R-:W-:Y:S01]  /*78c0*/  FMUL R20, R78.reuse, R25 ;  /* 0x000000194e147220 */ /* 0x040fe20000400000 */
[C---:B------:R-:W-:Y:S01]  /*78d0*/  FFMA R10, R81.reuse, R89, R10 ;  /* 0x00000059510a7223 */ /* 0x040fe2000000000a */
[C---:B------:R-:W-:Y:S01]  /*78e0*/  FFMA R11, R81.reuse, R96, R11 ;  /* 0x00000060510b7223 */ /* 0x040fe2000000000b */
[C---:B------:R-:W-:Y:S01]  /*78f0*/  FFMA R12, R81.reuse, R91, R12 ;  /* 0x0000005b510c7223 */ /* 0x040fe2000000000c */
[C---:B------:R-:W-:Y:S01]  /*7900*/  FMUL R13, R78.reuse, R18 ;  /* 0x000000124e0d7220 */ /* 0x040fe20000400000 */
[----:B------:R-:W-:Y:S01]  /*7910*/  FMUL R14, R78, R19 ;  /* 0x000000134e0e7220 */ /* 0x000fe20000400000 */
[----:B------:R-:W-:Y:S01]  /*7920*/  F2FP.SATFINITE.E4M3.F32.PACK_AB_MERGE_C R9, R10, R9, RZ ;  /* 0x000000090a09723e */ /* 0x000fe200048070ff */
[C---:B------:R-:W-:Y:S01]  /*7930*/  FMUL R19, R78.reuse, R24 ;  /* 0x000000184e137220 */ /* 0x040fe20000400000 */
        /* <DEDUP_REMOVED lines=17> */
[----:B------:R-:W-:Y:S01]  /*7a50*/  FMUL R27, R78, R32 ;  /* 0x000000204e1b7220 */ /* 0x000fe20000400000 */
[C---:B------:R-:W-:Y:S01]  /*7a60*/  FFMA R21, R81.reuse, R106, R21 ;  /* 0x0000006a51157223 */ /* 0x040fe20000000015 */
[C---:B------:R-:W-:Y:S01]  /*7a70*/  FFMA R22, R81.reuse, R101, R22 ;  /* 0x0000006551167223 */ /* 0x040fe20000000016 */
[----:B------:R-:W-:Y:S01]  /*7a80*/  F2FP.SATFINITE.E4M3.F32.PACK_AB_MERGE_C R16, R16, R15, R17 ;  /* 0x0000000f1010723e */ /* 0x000fe20004807011 */
[C---:B------:R-:W-:Y:S01]  /*7a90*/  FFMA R23, R81.reuse, R108, R23 ;  /* 0x0000006c51177223 */ /* 0x040fe20000000017 */
[C---:B------:R-:W-:Y:S01]  /*7aa0*/  FFMA R24, R81.reuse, R103, R24 ;  /* 0x0000006751187223 */ /* 0x040fe20000000018 */
[----:B------:R-:W-:Y:S01]  /*7ab0*/  FMUL R32, R78, R37 ;  /* 0x000000254e207220 */ /* 0x000fe20000400000 */
[----:B------:R-:W-:Y:S01]  /*7ac0*/  F2FP.SATFINITE.E4M3.F32.PACK_AB_MERGE_C R21, R22, R21, RZ ;  /* 0x000000151615723e */ /* 0x000fe200048070ff */
[C---:B------:R-:W-:Y:S01]  /*7ad0*/  FMUL R25, R78.reuse, R30 ;  /* 0x0000001e4e197220 */ /* 0x040fe20000400000 */
[C---:B------:R-:W-:Y:S01]  /*7ae0*/  FMUL R26, R78.reuse, R31 ;  /* 0x0000001f4e1a7220 */ /* 0x040fe20000400000 */
[----:B------:R-:W-:Y:S01]  /*7af0*/  FMUL R31, R78, R36 ;  /* 0x000000244e1f7220 */ /* 0x000fe20000400000 */
[----:B------:R-:W-:Y:S01]  /*7b00*/  F2FP.SATFINITE.E4M3.F32.PACK_AB_MERGE_C R17, R20, R19, R21 ;  /* 0x000000131411723e */ /* 0x000fe20004807015 */
        /* <DEDUP_REMOVED lines=8> */
[----:B------:R-:W-:Y:S01]  /*7b90*/  FMUL R35, R78, R40 ;  /* 0x000000284e237220 */ /* 0x000fe20000400000 */
[C---:B------:R-:W-:Y:S01]  /*7ba0*/  FFMA R29, R81.reuse, R114, R29 ;  /* 0x00000072511d7223 */ /* 0x040fe2000000001d */
[----:B------:R-:W-:Y:S01]  /*7bb0*/  F2FP.SATFINITE.E4M3.F32.PACK_AB_MERGE_C R18, R24, R23, R18 ;  /* 0x000000171812723e */ /* 0x000fe20004807012 */
        /* <DEDUP_REMOVED lines=22> */
[C---:B------:R-:W-:Y:S01]  /*7d20*/  FMUL R41, R78.reuse, R46 ;  /* 0x0000002e4e297220 */ /* 0x040fe20000400000 */
[C---:B------:R-:W-:Y:S01]  /*7d30*/  FMUL R42, R78.reuse, R47 ;  /* 0x0000002f4e2a7220 */ /* 0x040fe20000400000 */
[C---:B------:R-:W-:Y:S01]  /*7d40*/  FFMA R40, R81.reuse, R119, R40 ;  /* 0x0000007751287223 */ /* 0x040fe20000000028 */
[--C-:B------:R-:W-:Y:S02]  /*7d50*/  HADD2.F32 R130, -RZ, R125.reuse.H0_H0 ;  /* 0x2000007dff827230 */ /* 0x100fe40000004100 */
[C---:B------:R-:W-:Y:S01]  /*7d60*/  FFMA R41, R81.reuse, R126, R41 ;  /* 0x0000007e51297223 */ /* 0x040fe20000000029 */
[----:B------:R-:W-:Y:S02]  /*7d70*/  HADD2.F32 R125, -RZ, R125.H1_H1 ;  /* 0x3000007dff7d7230 */ /* 0x000fe40000004100 */
[C---:B------:R-:W-:Y:S01]  /*7d80*/  FMUL R45, R78.reuse, R50 ;  /* 0x000000324e2d7220 */ /* 0x040fe20000400000 */
[C---:B------:R-:W-:Y:S01]  /*7d90*/  FFMA R42, R81.reuse, R121, R42 ;  /* 0x00000079512a7223 */ /* 0x040fe2000000002a */
[C---:B------:R-:W-:Y:S01]  /*7da0*/  FMUL R46, R78.reuse, R51 ;  /* 0x000000334e2e7220 */ /* 0x040fe20000400000 */
[C---:B------:R-:W-:Y:S01]  /*7db0*/  FFMA R43, R81.reuse, R128, R43 ;  /* 0x00000080512b7223 */ /* 0x040fe2000000002b */
[C---:B------:R-:W-:Y:S01]  /*7dc0*/  FMUL R47, R78.reuse, R52 ;  /* 0x000000344e2f7220 */ /* 0x040fe20000400000 */
        /* <DEDUP_REMOVED lines=10> */
[C---:B------:R-:W-:Y:S01]  /*7e70*/  FFMA R45, R81.reuse, R130, R45 ;  /* 0x00000082512d7223 */ /* 0x040fe2000000002d */
[C---:B------:R-:W-:Y:S01]  /*7e80*/  FMUL R59, R78.reuse, R64 ;  /* 0x000000404e3b7220 */ /* 0x040fe20000400000 */
[C---:B------:R-:W-:Y:S01]  /*7e90*/  FMUL R60, R78.reuse, R65 ;  /* 0x000000414e3c7220 */ /* 0x040fe20000400000 */
[C---:B------:R-:W-:Y:S01]  /*7ea0*/  FMUL R61, R78.reuse, R66 ;  /* 0x000000424e3d7220 */ /* 0x040fe20000400000 */
[----:B------:R-:W-:Y:S01]  /*7eb0*/  FMUL R62, R78, R67 ;  /* 0x000000434e3e7220 */ /* 0x000fe20000400000 */
[C---:B------:R-:W-:Y:S01]  /*7ec0*/  FFMA R46, R81.reuse, R125, R46 ;  /* 0x0000007d512e7223 */ /* 0x040fe2000000002e */
[----:B------:R-:W-:Y:S01]  /*7ed0*/  F2FP.SATFINITE.E4M3.F32.PACK_AB_MERGE_C R64, R2, R0, R143 ;  /* 0x000000000240723e */ /* 0x000fe2000480708f */
[C---:B------:R-:W-:Y:S01]  /*7ee0*/  FFMA R47, R81.reuse, R132, R47 ;  /* 0x00000084512f7223 */ /* 0x040fe2000000002f */
[----:B------:R-:W-:Y:S01]  /*7ef0*/  F2FP.SATFINITE.E4M3.F32.PACK_AB_MERGE_C R65, R4, R3, R5 ;  /* 0x000000030441723e */ /* 0x000fe20004807005 */
[C---:B------:R-:W-:Y:S01]  /*7f00*/  FFMA R48, R81.reuse, R127, R48 ;  /* 0x0000007f51307223 */ /* 0x040fe20000000030 */
[----:B------:R-:W-:Y:S01]  /*7f10*/  F2FP.SATFINITE.E4M3.F32.PACK_AB_MERGE_C R66, R8, R7, R9 ;  /* 0x000000070842723e */ /* 0x000fe20004807009 */
[C---:B------:R-:W-:Y:S01]  /*7f20*/  FFMA R49, R81.reuse, R134, R49 ;  /* 0x0000008651317223 */ /* 0x040fe20000000031 */
[----:B------:R-:W-:Y:S01]  /*7f30*/  F2FP.SATFINITE.E4M3.F32.PACK_AB_MERGE_C R67, R12, R11, R13 ;  /* 0x0000000b0c43723e */ /* 0x000fe2000480700d */
[----:B------:R-:W-:Y:S01]  /*7f40*/  FMUL R53, R78, R58 ;  /* 0x0000003a4e357220 */ /* 0x000fe20000400000 */
[C---:B------:R-:W-:Y:S01]  /*7f50*/  FFMA R50, R81.reuse, R129, R50 ;  /* 0x0000008151327223 */ /* 0x040fe20000000032 */
[C---:B------:R-:W-:Y:S01]  /*7f60*/  FFMA R51, R81.reuse, R136, R51 ;  /* 0x0000008851337223 */ /* 0x040fe20000000033 */
[C---:B------:R-:W-:Y:S01]  /*7f70*/  FFMA R52, R81.reuse, R131, R52 ;  /* 0x0000008351347223 */ /* 0x040fe20000000034 */
[----:B------:R1:W-:Y:S01]  /*7f80*/  STS.128 [R172+UR49+0xa200], R64 ;  /* 0x00a20040ac007988 */ /* 0x0003e20008000c31 */
[C---:B------:R-:W-:Y:S01]  /*7f90*/  FFMA R53, R81.reuse, R138, R53 ;  /* 0x0000008a51357223 */ /* 0x040fe20000000035 */
[----:B------:R-:W-:Y:S01]  /*7fa0*/  F2FP.SATFINITE.E4M3.F32.PACK_AB_MERGE_C R37, R38, R37, RZ ;  /* 0x000000252625723e */ /* 0x000fe200048070ff */
[C---:B------:R-:W-:Y:S01]  /*7fb0*/  FFMA R54, R81.reuse, R133, R54 ;  /* 0x0000008551367223 */ /* 0x040fe20000000036 */
[----:B------:R-:W-:Y:S01]  /*7fc0*/  FMUL R58, R78, R63 ;  /* 0x0000003f4e3a7220 */ /* 0x000fe20000400000 */
[C---:B------:R-:W-:Y:S01]  /*7fd0*/  FFMA R55, R81.reuse, R140, R55 ;  /* 0x0000008c51377223 */ /* 0x040fe20000000037 */
[C---:B------:R-:W-:Y:S01]  /*7fe0*/  FFMA R56, R81.reuse, R135, R56 ;  /* 0x0000008751387223 */ /* 0x040fe20000000038 */
[C---:B------:R-:W-:Y:S01]  /*7ff0*/  FFMA R57, R81.reuse, R142, R57 ;  /* 0x0000008e51397223 */ /* 0x040fe20000000039 */
[----:B------:R1:W-:Y:S01]  /*8000*/  STS.128 [R192+0xa010], R16 ;  /* 0x00a01010c0007388 */ /* 0x0003e20000000c00 */
[----:B------:R-:W-:Y:S01]  /*8010*/  F2FP.SATFINITE.E4M3.F32.PACK_AB_MERGE_C R33, R36, R35, R37 ;  /* 0x000000232421723e */ /* 0x000fe20004807025 */
[C---:B------:R-:W-:Y:S01]  /*8020*/  FFMA R58, R81.reuse, R137, R58 ;  /* 0x00000089513a7223 */ /* 0x040fe2000000003a */
[----:B------:R-:W-:Y:S01]  /*8030*/  F2FP.SATFINITE.E4M3.F32.PACK_AB_MERGE_C R34, R42, R41, RZ ;  /* 0x000000292a22723e */ /* 0x000fe200048070ff */
[C---:B------:R-:W-:Y:S01]  /*8040*/  FFMA R59, R81.reuse, R82, R59 ;  /* 0x00000052513b7223 */ /* 0x040fe2000000003b */
[----:B------:R-:W-:Y:S01]  /*8050*/  F2FP.SATFINITE.E4M3.F32.PACK_AB_MERGE_C R35, R46, R45, RZ ;  /* 0x0000002d2e23723e */ /* 0x000fe200048070ff */
        /* <DEDUP_REMOVED lines=25> */
[----:B------:R-:W-:Y:S02]  /*81f0*/  UIADD3 UR8, UP0, UPT, UR52, 0x680, URZ ;  /* 0x0000068034087890 */ /* 0x000fe4000ff1e0ff */
[----:B------:R-:W-:Y:S02]  /*8200*/  UIADD3 UR5, UPT, UPT, UR41, 0x40, URZ ;  /* 0x0000004029057890 */ /* 0x000fe4000fffe0ff */
[----:B------:R-:W-:Y:S02]  /*8210*/  UIADD3 UR4, UPT, UPT, UR49, 0xa200, URZ ;  /* 0x0000a20031047890 */ /* 0x000fe4000fffe0ff */
[----:B------:R-:W-:Y:S01]  /*8220*/  UIADD3.X UR9, UPT, UPT, URZ, UR53, URZ, UP0, !UPT ;  /* 0x00000035ff097290 */ /* 0x000fe200087fe4ff */
[----:B------:R-:W-:Y:S01]  /*8230*/  UMOV UR6, UR42 ;  /* 0x0000002a00067c82 */ /* 0x000fe20008000000 */
[----:B------:R-:W-:Y:S07]  /*8240*/  UMOV UR7, UR36 ;  /* 0x0000002400077c82 */ /* 0x000fee0008000000 */
[----:B------:R2:W-:Y:S01]  /*8250*/  UTMASTG.3D [UR4], [UR8] ;  /* 0x00000004080073b5 */ /* 0x0005e20008010000 */
[----:B------:R0:W-:Y:S01]  /*8260*/  UTMACMDFLUSH ;  /* 0x00000000000079b7 */ /* 0x0001e20000000000 */
[----:B--2---:R-:W-:Y:S04]  /*8270*/  DEPBAR.LE SB0, 0x1 ;  /* 0x000080400000791a */ /* 0x004fe80000000000 */
.L_x_106:
[----:B------:R-:W-:Y:S05]  /*8280*/  BSYNC.RECONVERGENT B0 ;  /* 0x0000000000007941 */ /* 0x000fea0003800200 */
.L_x_105:
        /* <DEDUP_REMOVED lines=16> */
.L_x_110:
[----:B------:R-:W-:Y:S05]  /*8390*/  BSYNC B0 ;  /* 0x0000000000007941 */ /* 0x000fea0003800000 */
.L_x_109:
        /* <DEDUP_REMOVED lines=20> */
.L_x_108:
[----:B------:R-:W-:Y:S05]  /*84e0*/  BSYNC B1 ;  /* 0x0000000000017941 */ /* 0x000fea0003800000 */
.L_x_107:
[----:B--2---:R-:W-:Y:S01]  /*84f0*/  VIADD R0, R80, 0x80 ;  /* 0x0000008050007836 */ /* 0x004fe20000000000 */
        /* <DEDUP_REMOVED lines=10> */
[----:B------:R-:W5:Y:S01]  /*85a0*/  LDCU.64 UR6, c[0x4][0x80] ;  /* 0x01001000ff0677ac */ /* 0x000f620008000a00 */
[----:B------:R-:W1:Y:S01]  /*85b0*/  LDC.64 R2, c[0x4][R3] ;  /* 0x0100000003027b82 */ /* 0x000e620000000a00 */
[----:B------:R-:W3:Y:S01]  /*85c0*/  LDCU.64 UR4, c[0x4][0x18] ;  /* 0x01000300ff0477ac */ /* 0x000ee20008000a00 */
[----:B--2---:R-:W-:Y:S01]  /*85d0*/  MOV R5, UR9 ;  /* 0x0000000900057c02 */ /* 0x004fe20008000f00 */
[----:B------:R-:W-:Y:S01]  /*85e0*/  IMAD.U32 R4, RZ, RZ, UR8 ;  /* 0x00000008ff047e24 */ /* 0x000fe2000f8e00ff */
[----:B-----5:R-:W-:Y:S01]  /*85f0*/  MOV R7, UR7 ;  /* 0x0000000700077c02 */ /* 0x020fe20008000f00 */
[----:B------:R-:W-:Y:S01]  /*8600*/  IMAD.U32 R6, RZ, RZ, UR6 ;  /* 0x00000006ff067e24 */ /* 0x000fe2000f8e00ff */
[----:B---3--:R-:W-:Y:S01]  /*8610*/  MOV R11, UR5 ;  /* 0x00000005000b7c02 */ /* 0x008fe20008000f00 */
[----:B------:R-:W-:Y:S02]  /*8620*/  IMAD.U32 R10, RZ, RZ, UR4 ;  /* 0x00000004ff0a7e24 */ /* 0x000fe4000f8e00ff */
[----:B------:R-:W-:Y:S07]  /*8630*/  LEPC R20, `(.L_x_113) ;  /* 0x000000001014794e */ /* 0x000fee0000000000 */
[----:B-1--4-:R-:W-:Y:S05]  /*8640*/  CALL.ABS.NOINC R2 ;  /* 0x0000000002007343 */ /* 0x012fea0003c00000 */
.L_x_113:
[----:B------:R-:W-:Y:S05]  /*8650*/  BSYNC.RECONVERGENT B6 ;  /* 0x0000000000067941 */ /* 0x000fea0003800200 */
.L_x_112:
[----:B---3--:R-:W-:Y:S01]  /*8660*/  F2FP.F16.E4M3.UNPACK_B R4, R149 ;  /* 0x00000095ff04723e */ /* 0x008fe200020006ff */
        /* <DEDUP_REMOVED lines=13> */
[----:B----4-:R-:W-:Y:S01]  /*8740*/  F2FP.F16.E4M3.UNPACK_B R125, R159.H1 ;  /* 0x0000009fff7d723e */ /* 0x010fe200030006ff */
        /* <DEDUP_REMOVED lines=262> */
[----:B------:R-:W-:Y:S02]  /*97b0*/  UIADD3 UR8, UP0, UPT, UR52, 0x680, URZ ;  /* 0x0000068034087890 */ /* 0x000fe4000ff1e0ff */
[----:B------:R-:W-:Y:S02]  /*97c0*/  UIADD3 UR5, UPT, UPT, UR41, 0x80, URZ ;  /* 0x0000008029057890 */ /* 0x000fe4000fffe0ff */
[----:B------:R-:W-:Y:S01]  /*97d0*/  MOV R188, UR10 ;  /* 0x0000000a00bc7c02 */ /* 0x000fe20008000f00 */
[----:B------:R-:W-:Y:S01]  /*97e0*/  UIADD3.X UR9, UPT, UPT, URZ, UR53, URZ, UP0, !UPT ;  /* 0x00000035ff097290 */ /* 0x000fe200087fe4ff */
[----:B------:R-:W-:Y:S02]  /*97f0*/  UMOV UR6, UR42 ;  /* 0x0000002a00067c82 */ /* 0x000fe40008000000 */
[----:B------:R-:W-:Y:S01]  /*9800*/  R2UR UR4, R188 ;  /* 0x00000000bc0472ca */ /* 0x000fe200000e0000 */
[----:B------:R-:W-:Y:S11]  /*9810*/  UMOV UR7, UR36 ;  /* 0x0000002400077c82 */ /* 0x000ff60008000000 */
[----:B------:R-:W-:Y:S01]  /*9820*/  @!UPT UIADD3 URZ, UPT, UPT, URZ, URZ, URZ ;  /* 0x000000fffffff290 */ /* 0x000fe2000fffe0ff */
[----:B------:R2:W-:Y:S01]  /*9830*/  UTMASTG.3D [UR4], [UR8] ;  /* 0x00000004080073b5 */ /* 0x0005e20008010000 */
[----:B------:R0:W-:Y:S01]  /*9840*/  UTMACMDFLUSH ;  /* 0x00000000000079b7 */ /* 0x0001e20000000000 */
[----:B--2---:R-:W-:Y:S04]  /*9850*/  DEPBAR.LE SB0, 0x1 ;  /* 0x000080400000791a */ /* 0x004fe80000000000 */
.L_x_115:
[----:B------:R-:W-:Y:S05]  /*9860*/  BSYNC.RECONVERGENT B0 ;  /* 0x0000000000007941 */ /* 0x000fea0003800200 */
.L_x_114:
        /* <DEDUP_REMOVED lines=16> */
.L_x_119:
[----:B------:R-:W-:Y:S05]  /*9970*/  BSYNC B0 ;  /* 0x0000000000007941 */ /* 0x000fea0003800000 */
.L_x_118:
        /* <DEDUP_REMOVED lines=20> */
.L_x_117:
[----:B------:R-:W-:Y:S05]  /*9ac0*/  BSYNC B1 ;  /* 0x0000000000017941 */ /* 0x000fea0003800000 */
.L_x_116:
[----:B--2---:R-:W-:Y:S05]  /*9ad0*/  VIADD R0, R80, 0xc0 ;  /* 0x000000c050007836 */ /* 0x004fea0000000000 */
        /* <DEDUP_REMOVED lines=20> */
.L_x_121:
[----:B------:R-:W-:Y:S01]  /*9c20*/  ISETP.NE.AND P0, PT, R189, RZ, PT ;  /* 0x000000ffbd00720c */ /* 0x000fe20003f05270 */
[----:B------:R-:W-:Y:S05]  /*9c30*/  WARPSYNC.ALL ;  /* 0x0000000000007948 */ /* 0x000fea0003800000 */
[----:B------:R-:W-:Y:S01]  /*9c40*/  R2UR UR4, R80 ;  /* 0x00000000500472ca */ /* 0x000fe200000e0000 */
[----:B------:R-:W-:Y:S01]  /*9c50*/  BSSY.RECONVERGENT B0, `(.L_x_122) ;  /* 0x000011d000007945 */ /* 0x000fe20003800200 */
[----:B---3--:R-:W-:Y:S02]  /*9c60*/  F2FP.F16.E4M3.UNPACK_B R11, R149 ;  /* 0x00000095ff0b723e */ /* 0x008fe400020006ff */
[----:B------:R-:W-:Y:S02]  /*9c70*/  F2FP.F16.E4M3.UNPACK_B R10, R150 ;  /* 0x00000096ff0a723e */ /* 0x000fe400020006ff */
[----:B------:R-:W-:Y:S01]  /*9c80*/  F2FP.F16.E4M3.UNPACK_B R9, R151 ;  /* 0x00000097ff09723e */ /* 0x000fe200020006ff */
[--C-:B------:R-:W-:Y:S01]  /*9c90*/  HADD2.F32 R83, -RZ, R11.reuse.H0_H0 ;  /* 0x2000000bff537230 */ /* 0x100fe20000004100 */
[----:B----4-:R-:W-:Y:S01]  /*9ca0*/  F2FP.F16.E4M3.UNPACK_B R8, R152 ;  /* 0x00000098ff08723e */ /* 0x010fe200020006ff */
[----:B------:R-:W-:Y:S01]  /*9cb0*/  HADD2.F32 R84, -RZ, R11.H1_H1 ;  /* 0x3000000bff547230 */ /* 0x000fe20000004100 */
[----:B------:R-:W-:Y:S01]  /*9cc0*/  F2FP.F16.E4M3.UNPACK_B R7, R153 ;  /* 0x00000099ff07723e */ /* 0x000fe200020006ff */
[--C-:B------:R-:W-:Y:S01]  /*9cd0*/  HADD2.F32 R87, -RZ, R10.reuse.H0_H0 ;  /* 0x2000000aff577230 */ /* 0x100fe20000004100 */
[----:B------:R-:W-:Y:S01]  /*9ce0*/  F2FP.F16.E4M3.UNPACK_B R6, R154 ;  /* 0x0000009aff06723e */ /* 0x000fe200020006ff */
[----:B------:R-:W-:Y:S01]  /*9cf0*/  HADD2.F32 R88, -RZ, R10.H1_H1 ;  /* 0x3000000aff587230 */ /* 0x000fe20000004100 */
[----:B------:R-:W-:Y:S01]  /*9d00*/  F2FP.F16.E4M3.UNPACK_B R5, R155 ;  /* 0x0000009bff05723e */ /* 0x000fe200020006ff */
[--C-:B------:R-:W-:Y:S01]  /*9d10*/  HADD2.F32 R91, -RZ, R9.reuse.H0_H0 ;  /* 0x20000009ff5b7230 */ /* 0x100fe20000004100 */
[----:B-1----:R-:W-:Y:S01]  /*9d20*/  F2FP.F16.E4M3.UNPACK_B R4, R156 ;  /* 0x0000009cff04723e */ /* 0x002fe200020006ff */
[----:B------:R-:W-:Y:S01]  /*9d30*/  HADD2.F32 R92, -RZ, R9.H1_H1 ;  /* 0x30000009ff5c7230 */ /* 0x000fe20000004100 */
[-C--:B------:R-:W-:Y:S01]  /*9d40*/  F2FP.F16.E4M3.UNPACK_B R2, R148.reuse ;  /* 0x00000094ff02723e */ /* 0x080fe200020006ff */
[--C-:B------:R-:W-:Y:S01]  /*9d50*/  HADD2.F32 R95, -RZ, R8.reuse.H0_H0 ;  /* 0x20000008ff5f7230 */ /* 0x100fe20000004100 */
[----:B------:R-:W-:Y:S01]  /*9d60*/  F2FP.F16.E4M3.UNPACK_B R148, R148.H1 ;  /* 0x00000094ff94723e */ /* 0x000fe200030006ff */
[----:B------:R-:W-:Y:S01]  /*9d70*/  HADD2.F32 R97, -RZ, R8.H1_H1 ;  /* 0x30000008ff617230 */ /* 0x000fe20000004100 */
[----:B------:R-:W-:Y:S01]  /*9d80*/  F2FP.F16.E4M3.UNPACK_B R149, R149.H1 ;  /* 0x00000095ff95723e */ /* 0x000fe200030006ff */
[--C-:B------:R-:W-:Y:S01]  /*9d90*/  HADD2.F32 R98, -RZ, R7.reuse.H0_H0 ;  /* 0x20000007ff627230 */ /* 0x100fe20000004100 */
[----:B------:R-:W-:Y:S01]  /*9da0*/  F2FP.F16.E4M3.UNPACK_B R150, R150.H1 ;  /* 0x00000096ff96723e */ /* 0x000fe200030006ff */
[----:B------:R-:W-:Y:S01]  /*9db0*/  HADD2.F32 R101, -RZ, R7.H1_H1 ;  /* 0x30000007ff657230 */ /* 0x000fe20000004100 */
[----:B------:R-:W-:Y:S01]  /*9dc0*/  F2FP.F16.E4M3.UNPACK_B R151, R151.H1 ;  /* 0x00000097ff97723e */ /* 0x000fe200030006ff */
[--C-:B------:R-:W-:Y:S01]  /*9dd0*/  HADD2.F32 R102, -RZ, R6.reuse.H0_H0 ;  /* 0x20000006ff667230 */ /* 0x100fe20000004100 */
[----:B------:R-:W-:Y:S01]  /*9de0*/  F2FP.F16.E4M3.UNPACK_B R138, R163 ;  /* 0x000000a3ff8a723e */ /* 0x000fe200020006ff */
[----:B------:R-:W-:Y:S01]  /*9df0*/  HADD2.F32 R105, -RZ, R6.H1_H1 ;  /* 0x30000006ff697230 */ /* 0x000fe20000004100 */
[----:B------:R-:W-:Y:S01]  /*9e00*/  R2UR UR5, R193 ;  /* 0x00000000c10572ca */ /* 0x000fe200000e0000 */
[--C-:B------:R-:W-:Y:S01]  /*9e10*/  HADD2.F32 R106, -RZ, R5.reuse.H0_H0 ;  /* 0x20000005ff6a7230 */ /* 0x100fe20000004100 */
[----:B------:R-:W-:Y:S01]  /*9e20*/  F2FP.F16.E4M3.UNPACK_B R116, R157 ;  /* 0x0000009dff74723e */ /* 0x000fe200020006ff */
[----:B------:R-:W-:Y:S01]  /*9e30*/  HADD2.F32 R109, -RZ, R5.H1_H1 ;  /* 0x30000005ff6d7230 */ /* 0x000fe20000004100 */
[----:B------:R-:W-:Y:S01]  /*9e40*/  F2FP.F16.E4M3.UNPACK_B R120, R158 ;  /* 0x0000009eff78723e */ /* 0x000fe200020006ff */
[--C-:B------:R-:W-:Y:S01]  /*9e50*/  HADD2.F32 R110, -RZ, R4.reuse.H0_H0 ;  /* 0x20000004ff6e7230 */ /* 0x100fe20000004100 */
[----:B------:R-:W-:Y:S01]  /*9e60*/  F2FP.F16.E4M3.UNPACK_B R124, R159 ;  /* 0x0000009fff7c723e */ /* 0x000fe200020006ff */
[----:B------:R-:W-:Y:S01]  /*9e70*/  HADD2.F32 R113, -RZ, R4.H1_H1 ;  /* 0x30000004ff717230 */ /* 0x000fe20000004100 */
[----:B------:R-:W-:Y:S01]  /*9e80*/  F2FP.F16.E4M3.UNPACK_B R128, R160 ;  /* 0x000000a0ff80723e */ /* 0x000fe200020006ff */
[----:B------:R-:W1:Y:S01]  /*9e90*/  LDTM.x64 R4, tmem[UR4+0xc0] ;  /* 0x0000c004000479ee */ /* 0x000e620008340000 */
[--C-:B------:R-:W-:Y:S01]  /*9ea0*/  HADD2.F32 R0, -RZ, R2.reuse.H0_H0 ;  /* 0x20000002ff007230 */ /* 0x100fe20000004100 */
[----:B------:R-:W-:Y:S01]  /*9eb0*/  NOP ;  /* 0x0000000000007918 */ /* 0x000fe20000000000 */
[----:B------:R-:W-:Y:S01]  /*9ec0*/  HADD2.F32 R2, -RZ, R2.H1_H1 ;  /* 0x30000002ff027230 */ /* 0x000fe20000004100 */
[----:B------:R-:W-:Y:S01]  /*9ed0*/  UIADD3 UR5, UPT, UPT, UR5, 0xb0, URZ ;  /* 0x000000b005057890 */ /* 0x000fe2000fffe0ff */
[--C-:B------:R-:W-:Y:S01]  /*9ee0*/  HADD2.F32 R86, -RZ, R149.reuse.H1_H1 ;  /* 0x30000095ff567230 */ /* 0x100fe20000004100 */
[----:B------:R-:W-:Y:S01]  /*9ef0*/  F2FP.F16.E4M3.UNPACK_B R132, R161 ;  /* 0x000000a1ff84723e */ /* 0x000fe200020006ff */
[--C-:B------:R-:W-:Y:S01]  /*9f00*/  HADD2.F32 R114, -RZ, R116.reuse.H0_H0 ;  /* 0x20000074ff727230 */ /* 0x100fe20000004100 */
[----:B------:R-:W-:Y:S01]  /*9f10*/  UPRMT UR5, UR37, 0x654, UR5 ;  /* 0x0000065425057896 */ /* 0x000fe20008000005 */
[----:B------:R-:W-:Y:S01]  /*9f20*/  HADD2.F32 R117, -RZ, R116.H1_H1 ;  /* 0x30000074ff757230 */ /* 0x000fe20000004100 */
[----:B------:R-:W-:Y:S01]  /*9f30*/  F2FP.F16.E4M3.UNPACK_B R136, R162 ;  /* 0x000000a2ff88723e */ /* 0x000fe200020006ff */
[--C-:B------:R-:W-:Y:S01]  /*9f40*/  HADD2.F32 R118, -RZ, R120.reuse.H0_H0 ;  /* 0x20000078ff767230 */ /* 0x100fe20000004100 */
[----:B------:R-:W-:Y:S01]  /*9f50*/  F2FP.F16.E4M3.UNPACK_B R152, R152.H1 ;  /* 0x00000098ff98723e */ /* 0x000fe200030006ff */
[----:B------:R-:W-:Y:S01]  /*9f60*/  HADD2.F32 R121, -RZ, R120.H1_H1 ;  /* 0x30000078ff797230 */ /* 0x000fe20000004100 */
[----:B------:R-:W-:Y:S01]  /*9f70*/  F2FP.F16.E4M3.UNPACK_B R153, R153.H1 ;  /* 0x00000099ff99723e */ /* 0x000fe200030006ff */
[--C-:B------:R-:W-:Y:S01]  /*9f80*/  HADD2.F32 R122, -RZ, R124.reuse.H0_H0 ;  /* 0x2000007cff7a7230 */ /* 0x100fe20000004100 */
[----:B------:R-:W-:Y:S01]  /*9f90*/  F2FP.F16.E4M3.UNPACK_B R154, R154.H1 ;  /* 0x0000009aff9a723e */ /* 0x000fe200030006ff */
[----:B-1----:R-:W-:Y:S01]  /*9fa0*/  SYNCS.ARRIVE.TRANS64.RED.A1T0 RZ, [UR5], RZ ;  /* 0x000000ffffff79a7 */ /* 0x002fe20008100405 */
[----:B------:R-:W-:Y:S01]  /*9fb0*/  HADD2.F32 R125, -RZ, R124.H1_H1 ;  /* 0x3000007cff7d7230 */ /* 0x000fe20000004100 */
[----:B------:R-:W-:Y:S01]  /*9fc0*/  F2FP.F16.E4M3.UNPACK_B R155, R155.H1 ;  /* 0x0000009bff9b723e */ /* 0x000fe200030006ff */
[--C-:B------:R-:W-:Y:S01]  /*9fd0*/  HADD2.F32 R126, -RZ, R128.reuse.H0_H0 ;  /* 0x20000080ff7e7230 */ /* 0x100fe20000004100 */
[----:B------:R-:W-:Y:S01]  /*9fe0*/  F2FP.F16.E4M3.UNPACK_B R156, R156.H1 ;  /* 0x0000009cff9c723e */ /* 0x000fe200030006ff */
[----:B------:R-:W-:Y:S01]  /*9ff0*/  HADD2.F32 R129, -RZ, R128.H1_H1 ;  /* 0x30000080ff817230 */ /* 0x000fe20000004100 */
[----:B------:R-:W-:Y:S01]  /*a000*/  F2FP.F16.E4M3.UNPACK_B R157, R157.H1 ;  /* 0x0000009dff9d723e */ /* 0x000fe200030006ff */
[C---:B------:R-:W-:Y:S01]  /*a010*/  FMUL R4, R78.reuse, R4 ;  /* 0x000000044e047220 */ /* 0x040fe20000400000 */
[C---:B------:R-:W-:Y:S01]  /*a020*/  FMUL R5, R78.reuse, R5 ;  /* 0x000000054e057220 */ /* 0x040fe20000400000 */
[----:B------:R-:W-:Y:S02]  /*a030*/  HADD2.F32 R3, -RZ, R148.H0_H0 ;  /* 0x20000094ff037230 */ /* 0x000fe40000004100 */
        /* <DEDUP_REMOVED lines=11> */
[----:B------:R-:W-:Y:S02]  /*a0f0*/  HADD2.F32 R130, -RZ, R132.H0_H0 ;  /* 0x20000084ff827230 */ /* 0x000fe40000004100 */
[C---:B------:R-:W-:Y:S01]  /*a100*/  FMUL R6, R78.reuse, R6 ;  /* 0x000000064e067220 */ /* 0x040fe20000400000 */
[----:B------:R-:W-:Y:S02]  /*a110*/  HADD2.F32 R82, -RZ, R148.H1_H1 ;  /* 0x30000094ff527230 */ /* 0x000fe40000004100 */
[C---:B------:R-:W-:Y:S01]  /*a120*/  FMUL R7, R78.reuse, R7 ;  /* 0x000000074e077220 */ /* 0x040fe20000400000 */
[----:B------:R-:W-:Y:S02]  /*a130*/  HADD2.F32 R85, -RZ, R149.H0_H0 ;  /* 0x20000095ff557230 */ /* 0x000fe40000004100 */
[C---:B------:R-:W-:Y:S01]  /*a140*/  FFMA R6, R81.reuse, R3, R6 ;  /* 0x0000000351067223 */ /* 0x040fe20000000006 */
[----:B------:R-:W-:Y:S02]  /*a150*/  HADD2.F32 R133, -RZ, R132.H1_H1 ;  /* 0x30000084ff857230 */ /* 0x000fe40000004100 */
[C---:B------:R-:W-:Y:S01]  /*a160*/  FFMA R7, R81.reuse, R82, R7 ;  /* 0x0000005251077223 */ /* 0x040fe20000000007 */
[C---:B------:R-:W-:Y:S01]  /*a170*/  FFMA R8, R81.reuse, R83, R8 ;  /* 0x0000005351087223 */ /* 0x040fe20000000008 */
[C---:B------:R-:W-:Y:S01]  /*a180*/  FFMA R9, R81.reuse, R84, R9 ;  /* 0x0000005451097223 */ /* 0x040fe20000000009 */
[--C-:B------:R-:W-:Y:S02]  /*a190*/  HADD2.F32 R82, -RZ, R138.reuse.H0_H0 ;  /* 0x2000008aff527230 */ /* 0x100fe40000004100 */
[C---:B------:R-:W-:Y:S01]  /*a1a0*/  FMUL R10, R78.reuse, R10 ;  /* 0x0000000a4e0a7220 */ /* 0x040fe20000400000 */
[----:B------:R-:W-:Y:S02]  /*a1b0*/  HADD2.F32 R83, -RZ, R138.H1_H1 ;  /* 0x3000008aff537230 */ /* 0x000fe40000004100 */
[C---:B------:R-:W-:Y:S01]  /*a1c0*/  FMUL R11, R78.reuse, R11 ;  /* 0x0000000b4e0b7220 */ /* 0x040fe20000400000 */
[----:B------:R-:W-:Y:S02]  /*a1d0*/  HADD2.F32 R89, -RZ, R150.H0_H0 ;  /* 0x20000096ff597230 */ /* 0x000fe40000004100 */
[C---:B------:R-:W-:Y:S01]  /*a1e0*/  FFMA R10, R81.reuse, R85, R10 ;  /* 0x00000055510a7223 */ /* 0x040fe2000000000a */
[--C-:B------:R-:W-:Y:S02]  /*a1f0*/  HADD2.F32 R134, -RZ, R136.reuse.H0_H0 ;  /* 0x20000088ff867230 */ /* 0x100fe40000004100 */
[C---:B------:R-:W-:Y:S01]  /*a200*/  FFMA R11, R81.reuse, R86, R11 ;  /* 0x00000056510b7223 */ /* 0x040fe2000000000b */
[C---:B------:R-:W-:Y:S01]  /*a210*/  FFMA R12, R81.reuse, R87, R12 ;  /* 0x00000057510c7223 */ /* 0x040fe2000000000c */
[----:B------:R-:W-:Y:S01]  /*a220*/  FFMA R13, R81, R88, R13 ;  /* 0x00000058510d7223 */ /* 0x000fe2000000000d */
[----:B------:R-:W-:Y:S01]  /*a230*/  F2FP.SATFINITE.E4M3.F32.PACK_AB_MERGE_C R86, R7, R6, RZ ;  /* 0x000000060756723e */ /* 0x000fe200048070ff */
[C---:B------:R-:W-:Y:S01]  /*a240*/  FMUL R7, R78.reuse, R24 ;  /* 0x000000184e077220 */ /* 0x040fe20000400000 */
[----:B------:R-:W-:Y:S01]  /*a250*/  F2FP.SATFINITE.E4M3.F32.PACK_AB_MERGE_C R138, R11, R10, RZ ;  /* 0x0000000a0b8a723e */ /* 0x000fe200048070ff */
[C---:B------:R-:W-:Y:S01]  /*a260*/  FMUL R10, R78.reuse, R25 ;  /* 0x000000194e0a7220 */ /* 0x040fe20000400000 */
[C---:B------:R-:W-:Y:S01]  /*a270*/  FMUL R25, R78.reuse, R32 ;  /* 0x000000204e197220 */ /* 0x040fe20000400000 */
[----:B------:R-:W-:Y:S02]  /*a280*/  HADD2.F32 R137, -RZ, R136.H1_H1 ;  /* 0x30000088ff897230 */ /* 0x000fe40000004100 */
[C---:B------:R-:W-:Y:S01]  /*a290*/  FMUL R14, R78.reuse, R14 ;  /* 0x0000000e4e0e7220 */ /* 0x040fe20000400000 */
[----:B------:R-:W-:Y:S02]  /*a2a0*/  HADD2.F32 R90, -RZ, R150.H1_H1 ;  /* 0x30000096ff5a7230 */ /* 0x000fe40000004100 */
[C---:B------:R-:W-:Y:S01]  /*a2b0*/  FMUL R15, R78.reuse, R15 ;  /* 0x0000000f4e0f7220 */ /* 0x040fe20000400000 */
[--C-:B------:R-:W-:Y:S02]  /*a2c0*/  HADD2.F32 R93, -RZ, R151.reuse.H0_H0 ;  /* 0x20000097ff5d7230 */ /* 0x100fe40000004100 */
[C---:B------:R-:W-:Y:S01]  /*a2d0*/  FFMA R14, R81.reuse, R89, R14 ;  /* 0x00000059510e7223 */ /* 0x040fe2000000000e */
[----:B------:R-:W-:Y:S02]  /*a2e0*/  HADD2.F32 R94, -RZ, R151.H1_H1 ;  /* 0x30000097ff5e7230 */ /* 0x000fe40000004100 */
[C---:B------:R-:W-:Y:S01]  /*a2f0*/  FFMA R15, R81.reuse, R90, R15 ;  /* 0x0000005a510f7223 */ /* 0x040fe2000000000f */
[C---:B------:R-:W-:Y:S01]  /*a300*/  FFMA R16, R81.reuse, R91, R16 ;  /* 0x0000005b51107223 */ /* 0x040fe20000000010 */
[----:B------:R-:W-:Y:S01]  /*a310*/  FFMA R17, R81, R92, R17 ;  /* 0x0000005c51117223 */ /* 0x000fe20000000011 */
[C---:B------:R-:W-:Y:S01]  /*a320*/  FMUL R18, R78.reuse, R18 ;  /* 0x000000124e127220 */ /* 0x040fe20000400000 */
[C---:B------:R-:W-:Y:S01]  /*a330*/  FMUL R19, R78.reuse, R19 ;  /* 0x000000134e137220 */ /* 0x040fe20000400000 */
[--C-:B------:R-:W-:Y:S01]  /*a340*/  HADD2.F32 R96, -RZ, R152.reuse.H0_H0 ;  /* 0x20000098ff607230 */ /* 0x100fe20000004100 */
[----:B------:R-:W-:Y:S01]  /*a350*/  F2FP.SATFINITE.E4M3.F32.PACK_AB_MERGE_C R14, R15, R14, RZ ;  /* 0x0000000e0f0e723e */ /* 0x000fe200048070ff */
[C---:B------:R-:W-:Y:S01]  /*a360*/  FFMA R18, R81.reuse, R93, R18 ;  /* 0x0000005d51127223 */ /* 0x040fe20000000012 */
[C---:B------:R-:W-:Y:S01]  /*a370*/  FFMA R19, R81.reuse, R94, R19 ;  /* 0x0000005e51137223 */ /* 0x040fe20000000013 */
[C---:B------:R-:W-:Y:S01]  /*a380*/  FFMA R0, R81.reuse, R95, R0 ;  /* 0x0000005f51007223 */ /* 0x040fe20000000000 */
[----:B------:R-:W-:Y:S01]  /*a390*/  FFMA R2, R81, R97, R2 ;  /* 0x0000006151027223 */ /* 0x000fe20000000002 */
[----:B------:R-:W-:Y:S02]  /*a3a0*/  HADD2.F32 R99, -RZ, R152.H1_H1 ;  /* 0x30000098ff637230 */ /* 0x000fe40000004100 */
[C---:B------:R-:W-:Y:S01]  /*a3b0*/  FMUL R3, R78.reuse, R22 ;  /* 0x000000164e037220 */ /* 0x040fe20000400000 */
[----:B------:R-:W-:Y:S01]  /*a3c0*/  F2FP.SATFINITE.E4M3.F32.PACK_AB_MERGE_C R18, R19, R18, RZ ;  /* 0x000000121312723e */ /* 0x000fe200048070ff */
[C---:B------:R-:W-:Y:S01]  /*a3d0*/  FMUL R22, R78.reuse, R29 ;  /* 0x0000001d4e167220 */ /* 0x040fe20000400000 */
[C---:B------:R-:W-:Y:S01]  /*a3e0*/  FMUL R29, R78.reuse, R36 ;  /* 0x000000244e1d7220 */ /* 0x040fe20000400000 */
[C---:B------:R-:W-:Y:S01]  /*a3f0*/  FFMA R3, R81.reuse, R96, R3 ;  /* 0x0000006051037223 */ /* 0x040fe20000000003 */
[C---:B------:R-:W-:Y:S01]  /*a400*/  FMUL R6, R78.reuse, R23 ;  /* 0x000000174e067220 */ /* 0x040fe20000400000 */
[--C-:B------:R-:W-:Y:S02]  /*a410*/  HADD2.F32 R100, -RZ, R153.reuse.H0_H0 ;  /* 0x20000099ff647230 */ /* 0x100fe40000004100 */
[C---:B------:R-:W-:Y:S01]  /*a420*/  FMUL R11, R78.reuse, R26 ;  /* 0x0000001a4e0b7220 */ /* 0x040fe20000400000 */
[----:B------:R-:W-:Y:S02]  /*a430*/  HADD2.F32 R103, -RZ, R153.H1_H1 ;  /* 0x30000099ff677230 */ /* 0x000fe40000004100 */
[C---:B------:R-:W-:Y:S01]  /*a440*/  FFMA R6, R81.reuse, R99, R6 ;  /* 0x0000006351067223 */ /* 0x040fe20000000006 */
[C---:B------:R-:W-:Y:S01]  /*a450*/  FFMA R7, R81.reuse, R98, R7 ;  /* 0x0000006251077223 */ /* 0x040fe20000000007 */
[C---:B------:R-:W-:Y:S01]  /*a460*/  FFMA R10, R81.reuse, R101, R10 ;  /* 0x00000065510a7223 */ /* 0x040fe2000000000a */
[C---:B------:R-:W-:Y:S01]  /*a470*/  FFMA R11, R81.reuse, R100, R11 ;  /* 0x00000064510b7223 */ /* 0x040fe2000000000b */
[----:B------:R-:W-:Y:S01]  /*a480*/  FMUL R26, R78, R33 ;  /* 0x000000214e1a7220 */ /* 0x000fe20000400000 */
[----:B------:R-:W-:Y:S01]  /*a490*/  F2FP.SATFINITE.E4M3.F32.PACK_AB_MERGE_C R3, R6, R3, RZ ;  /* 0x000000030603723e */ /* 0x000fe200048070ff */
[C---:B------:R-:W-:Y:S01]  /*a4a0*/  FMUL R33, R78.reuse, R40 ;  /* 0x000000284e217220 */ /* 0x040fe20000400000 */
        /* <DEDUP_REMOVED lines=8> */
[C---:B------:R-:W-:Y:S01]  /*a530*/  FMUL R30, R78.reuse, R37 ;  /* 0x000000254e1e7220 */ /* 0x040fe20000400000 */
[C---:B------:R-:W-:Y:S01]  /*a540*/  FMUL R37, R78.reuse, R44 ;  /* 0x0000002c4e257220 */ /* 0x040fe20000400000 */
[C---:B------:R-:W-:Y:S01]  /*a550*/  FMUL R24, R78.reuse, R31 ;  /* 0x0000001f4e187220 */ /* 0x040fe20000400000 */
[----:B------:R-:W-:Y:S01]  /*a560*/  F2FP.F16.E4M3.UNPACK_B R158, R158.H1 ;  /* 0x0000009eff9e723e */ /* 0x000fe200030006ff */
[--C-:B------:R-:W-:Y:S02]  /*a570*/  HADD2.F32 R108, -RZ, R155.reuse.H0_H0 ;  /* 0x2000009bff6c7230 */ /* 0x100fe40000004100 */
[----:B------:R-:W-:Y:S01]  /*a580*/  FMUL R27, R78, R34 ;  /* 0x000000224e1b7220 */ /* 0x000fe20000400000 */
[----:B------:R-:W-:Y:S02]  /*a590*/  HADD2.F32 R111, -RZ, R155.H1_H1 ;  /* 0x3000009bff6f7230 */ /* 0x000fe40000004100 */
[C---:B------:R-:W-:Y:S01]  /*a5a0*/  FFMA R24, R81.reuse, R107, R24 ;  /* 0x0000006b51187223 */ /* 0x040fe20000000018 */
[----:B------:R-:W-:Y:S01]  /*a5b0*/  F2FP.F16.E4M3.UNPACK_B R159, R159.H1 ;  /* 0x0000009fff9f723e */ /* 0x000fe200030006ff */
[C---:B------:R-:W-:Y:S01]  /*a5c0*/  FFMA R25, R81.reuse, R106, R25 ;  /* 0x0000006a51197223 */ /* 0x040fe20000000019 */
[C---:B------:R-:W-:Y:S01]  /*a5d0*/  FFMA R26, R81.reuse, R109, R26 ;  /* 0x0000006d511a7223 */ /* 0x040fe2000000001a */
[----:B------:R-:W-:Y:S01]  /*a5e0*/  F2FP.F16.E4M3.UNPACK_B R160, R160.H1 ;  /* 0x000000a0ffa0723e */ /* 0x000fe200030006ff */
[C---:B------:R-:W-:Y:S01]  /*a5f0*/  FFMA R27, R81.reuse, R108, R27 ;  /* 0x0000006c511b7223 */ /* 0x040fe2000000001b */
[----:B------:R-:W-:Y:S01]  /*a600*/  F2FP.SATFINITE.E4M3.F32.PACK_AB_MERGE_C R6, R24, R23, RZ ;  /* 0x000000171806723e */ /* 0x000fe200048070ff */
[C---:B------:R-:W-:Y:S01]  /*a610*/  FMUL R34, R78.reuse, R41 ;  /* 0x000000294e227220 */ /* 0x040fe20000400000 */
[C---:B------:R-:W-:Y:S01]  /*a620*/  FMUL R41, R78.reuse, R48 ;  /* 0x000000304e297220 */ /* 0x040fe20000400000 */
[----:B------:R-:W-:Y:S01]  /*a630*/  FMUL R28, R78, R35 ;  /* 0x000000234e1c7220 */ /* 0x000fe20000400000 */
[----:B------:R-:W-:Y:S01]  /*a640*/  F2FP.F16.E4M3.UNPACK_B R161, R161.H1 ;  /* 0x000000a1ffa1723e */ /* 0x000fe200030006ff */
[--C-:B------:R-:W-:Y:S01]  /*a650*/  HADD2.F32 R112, -RZ, R156.reuse.H0_H0 ;  /* 0x2000009cff707230 */ /* 0x100fe20000004100 */
[----:B------:R-:W-:Y:S01]  /*a660*/  F2FP.SATFINITE.E4M3.F32.PACK_AB_MERGE_C R6, R22, R21, R6 ;  /* 0x000000151606723e */ /* 0x000fe20004807006 */
[C---:B------:R-:W-:Y:S01]  /*a670*/  FFMA R28, R81.reuse, R111, R28 ;  /* 0x0000006f511c7223 */ /* 0x040fe2000000001c */
[C---:B------:R-:W-:Y:S01]  /*a680*/  FFMA R29, R81.reuse, R110, R29 ;  /* 0x0000006e511d7223 */ /* 0x040fe2000000001d */
[C---:B------:R-:W-:Y:S01]  /*a690*/  FFMA R30, R81.reuse, R113, R30 ;  /* 0x00000071511e7223 */ /* 0x040fe2000000001e */
[----:B------:R-:W-:Y:S02]  /*a6a0*/  HADD2.F32 R115, -RZ, R156.H1_H1 ;  /* 0x3000009cff737230 */ /* 0x000fe40000004100 */
[C---:B------:R-:W-:Y:S01]  /*a6b0*/  FMUL R31, R78.reuse, R38 ;  /* 0x000000264e1f7220 */ /* 0x040fe20000400000 */
[----:B------:R-:W-:Y:S01]  /*a6c0*/  F2FP.F16.E4M3.UNPACK_B R162, R162.H1 ;  /* 0x000000a2ffa2723e */ /* 0x000fe200030006ff */
[C---:B------:R-:W-:Y:S01]  /*a6d0*/  FMUL R38, R78.reuse, R45 ;  /* 0x0000002d4e267220 */ /* 0x040fe20000400000 */
[C---:B------:R-:W-:Y:S01]  /*a6e0*/  FMUL R45, R78.reuse, R52 ;  /* 0x000000344e2d7220 */ /* 0x040fe20000400000 */
[----:B------:R-:W-:Y:S01]  /*a6f0*/  F2FP.F16.E4M3.UNPACK_B R163, R163.H1 ;  /* 0x000000a3ffa3723e */ /* 0x000fe200030006ff */
[----:B------:R-:W-:Y:S01]  /*a700*/  FFMA R31, R81, R112, R31 ;  /* 0x00000070511f7223 */ /* 0x000fe2000000001f */
[----:B------:R-:W-:Y:S01]  /*a710*/  FMUL R52, R78, R59 ;  /* 0x0000003b4e347220 */ /* 0x000fe20000400000 */
[----:B------:R-:W-:Y:S01]  /*a720*/  IADD3 R76, PT, PT, R76, 0x1, RZ ;  /* 0x000000014c4c7810 */ /* 0x000fe20007ffe0ff */
[C---:B------:R-:W-:Y:S01]  /*a730*/  FMUL R59, R78.reuse, R66 ;  /* 0x000000424e3b7220 */ /* 0x040fe20000400000 */
[----:B------:R-:W-:Y:S01]  /*a740*/  F2FP.SATFINITE.E4M3.F32.PACK_AB_MERGE_C R66, R13, R12, R14 ;  /* 0x0000000c0d42723e */ /* 0x000fe2000480700e */
[C---:B------:R-:W-:Y:S01]  /*a750*/  FMUL R32, R78.reuse, R39 ;  /* 0x000000274e207220 */ /* 0x040fe20000400000 */
[--C-:B------:R-:W-:Y:S02]  /*a760*/  HADD2.F32 R116, -RZ, R157.reuse.H0_H0 ;  /* 0x2000009dff747230 */ /* 0x100fe40000004100 */
[C---:B------:R-:W-:Y:S01]  /*a770*/  FMUL R35, R78.reuse, R42 ;  /* 0x0000002a4e237220 */ /* 0x040fe20000400000 */
[----:B------:R-:W-:Y:S02]  /*a780*/  HADD2.F32 R119, -RZ, R157.H1_H1 ;  /* 0x3000009dff777230 */ /* 0x000fe40000004100 */
[C---:B------:R-:W-:Y:S01]  /*a790*/  FFMA R32, R81.reuse, R115, R32 ;  /* 0x0000007351207223 */ /* 0x040fe20000000020 */
[----:B------:R-:W-:Y:S01]  /*a7a0*/  FMUL R36, R78, R43 ;  /* 0x0000002b4e247220 */ /* 0x000fe20000400000 */
[C---:B------:R-:W-:Y:S01]  /*a7b0*/  FFMA R33, R81.reuse, R114, R33 ;  /* 0x0000007251217223 */ /* 0x040fe20000000021 */
[C---:B------:R-:W-:Y:S01]  /*a7c0*/  FFMA R34, R81.reuse, R117, R34 ;  /* 0x0000007551227223 */ /* 0x040fe20000000022 */
[--C-:B------:R-:W-:Y:S01]  /*a7d0*/  HADD2.F32 R120, -RZ, R158.reuse.H0_H0 ;  /* 0x2000009eff787230 */ /* 0x100fe20000004100 */
[----:B------:R-:W-:Y:S01]  /*a7e0*/  F2FP.SATFINITE.E4M3.F32.PACK_AB_MERGE_C R32, R32, R31, RZ ;  /* 0x0000001f2020723e */ /* 0x000fe200048070ff */
[C---:B------:R-:W-:Y:S01]  /*a7f0*/  FFMA R35, R81.reuse, R116, R35 ;  /* 0x0000007451237223 */ /* 0x040fe20000000023 */
[----:B------:R-:W-:Y:S02]  /*a800*/  HADD2.F32 R123, -RZ, R158.H1_H1 ;  /* 0x3000009eff7b7230 */ /* 0x000fe40000004100 */
[----:B------:R-:W-:Y:S01]  /*a810*/  FMUL R39, R78, R46 ;  /* 0x0000002e4e277220 */ /* 0x000fe20000400000 */
[----:B------:R-:W-:Y:S01]  /*a820*/  F2FP.SATFINITE.E4M3.F32.PACK_AB_MERGE_C R32, R30, R29, R32 ;  /* 0x0000001d1e20723e */ /* 0x000fe20004807020 */
[C---:B------:R-:W-:Y:S01]  /*a830*/  FFMA R36, R81.reuse, R119, R36 ;  /* 0x0000007751247223 */ /* 0x040fe20000000024 */
[C---:B------:R-:W-:Y:S01]  /*a840*/  FMUL R40, R78.reuse, R47 ;  /* 0x0000002f4e287220 */ /* 0x040fe20000400000 */
[C---:B------:R-:W-:Y:S01]  /*a850*/  FFMA R37, R81.reuse, R118, R37 ;  /* 0x0000007651257223 */ /* 0x040fe20000000025 */
[C---:B------:R-:W-:Y:S01]  /*a860*/  FFMA R38, R81.reuse, R121, R38 ;  /* 0x0000007951267223 */ /* 0x040fe20000000026 */
[C---:B------:R-:W-:Y:S01]  /*a870*/  FMUL R42, R78.reuse, R49 ;  /* 0x000000314e2a7220 */ /* 0x040fe20000400000 */
        /* <DEDUP_REMOVED lines=8> */
[C---:B------:R-:W-:Y:S01]  /*a900*/  FMUL R57, R78.reuse, R64 ;  /* 0x000000404e397220 */ /* 0x040fe20000400000 */
[----:B------:R-:W-:Y:S01]  /*a910*/  FFMA R42, R81, R125, R42 ;  /* 0x0000007d512a7223 */ /* 0x000fe2000000002a */
[C---:B------:R-:W-:Y:S01]  /*a920*/  FMUL R46, R78.reuse, R53 ;  /* 0x000000354e2e7220 */ /* 0x040fe20000400000 */
[--C-:B------:R-:W-:Y:S01]  /*a930*/  HADD2.F32 R128, -RZ, R160.reuse.H0_H0 ;  /* 0x200000a0ff807230 */ /* 0x100fe20000004100 */
[----:B------:R-:W-:Y:S01]  /*a940*/  F2FP.SATFINITE.E4M3.F32.PACK_AB_MERGE_C R64, R5, R4, R86 ;  /* 0x000000040540723e */ /* 0x000fe20004807056 */
[C---:B------:R-:W-:Y:S01]  /*a950*/  FMUL R51, R78.reuse, R58 ;  /* 0x0000003a4e337220 */ /* 0x040fe20000400000 */
[C---:B------:R-:W-:Y:S01]  /*a960*/  FMUL R53, R78.reuse, R60 ;  /* 0x0000003c4e357220 */ /* 0x040fe20000400000 */
[C---:B------:R-:W-:Y:S01]  /*a970*/  FFMA R43, R81.reuse, R124, R43 ;  /* 0x0000007c512b7223 */ /* 0x040fe2000000002b */
[----:B------:R-:W-:Y:S02]  /*a980*/  HADD2.F32 R131, -RZ, R160.H1_H1 ;  /* 0x300000a0ff837230 */ /* 0x000fe40000004100 */
[C---:B------:R-:W-:Y:S01]  /*a990*/  FMUL R47, R78.reuse, R54 ;  /* 0x000000364e2f7220 */ /* 0x040fe20000400000 */
[C---:B------:R-:W-:Y:S01]  /*a9a0*/  FMUL R58, R78.reuse, R65 ;  /* 0x000000414e3a7220 */ /* 0x040fe20000400000 */
[----:B------:R-:W-:Y:S01]  /*a9b0*/  FMUL R60, R78, R67 ;  /* 0x000000434e3c7220 */ /* 0x000fe20000400000 */
[----:B------:R-:W-:Y:S01]  /*a9c0*/  F2FP.SATFINITE.E4M3.F32.PACK_AB_MERGE_C R5, R20, R11, RZ ;  /* 0x0000000b1405723e */ /* 0x000fe200048070ff */
[----:B------:R-:W-:Y:S01]  /*a9d0*/  FFMA R44, R81, R127, R44 ;  /* 0x0000007f512c7223 */ /* 0x000fe2000000002c */
[C---:B------:R-:W-:Y:S01]  /*a9e0*/  FMUL R48, R78.reuse, R55 ;  /* 0x000000374e307220 */ /* 0x040fe20000400000 */
[----:B------:R-:W-:Y:S01]  /*a9f0*/  F2FP.SATFINITE.E4M3.F32.PACK_AB_MERGE_C R65, R9, R8, R138 ;  /* 0x000000080941723e */ /* 0x000fe2000480708a */
[----:B------:R-:W-:Y:S01]  /*aa00*/  FFMA R45, R81, R126, R45 ;  /* 0x0000007e512d7223 */ /* 0x000fe2000000002d */
[----:B------:R-:W-:Y:S01]  /*aa10*/  F2FP.SATFINITE.E4M3.F32.PACK_AB_MERGE_C R67, R17, R16, R18 ;  /* 0x000000101143723e */ /* 0x000fe20004807012 */
[----:B------:R-:W-:Y:S01]  /*aa20*/  FMUL R49, R78, R56 ;  /* 0x000000384e317220 */ /* 0x000fe20000400000 */
[C---:B------:R-:W-:Y:S01]  /*aa30*/  FFMA R46, R81.reuse, R129, R46 ;  /* 0x00000081512e7223 */ /* 0x040fe2000000002e */
[--C-:B------:R-:W-:Y:S02]  /*aa40*/  HADD2.F32 R132, -RZ, R161.reuse.H0_H0 ;  /* 0x200000a1ff847230 */ /* 0x100fe40000004100 */
[C---:B------:R-:W-:Y:S01]  /*aa50*/  FFMA R47, R81.reuse, R128, R47 ;  /* 0x00000080512f7223 */ /* 0x040fe2000000002f */
[----:B------:R1:W-:Y:S01]  /*aa60*/  STS.128 [R172+UR49+0xa200], R64 ;  /* 0x00a20040ac007988 */ /* 0x0003e20008000c31 */
[----:B------:R-:W-:Y:S01]  /*aa70*/  HADD2.F32 R135, -RZ, R161.H1_H1 ;  /* 0x300000a1ff877230 */ /* 0x000fe20000004100 */
[----:B------:R-:W-:Y:S01]  /*aa80*/  F2FP.SATFINITE.E4M3.F32.PACK_AB_MERGE_C R5, R10, R7, R5 ;  /* 0x000000070a05723e */ /* 0x000fe20004807005 */
[C---:B------:R-:W-:Y:S01]  /*aa90*/  FFMA R48, R81.reuse, R131, R48 ;  /* 0x0000008351307223 */ /* 0x040fe20000000030 */
[----:B------:R-:W-:Y:S01]  /*aaa0*/  F2FP.SATFINITE.E4M3.F32.PACK_AB_MERGE_C R7, R28, R27, RZ ;  /* 0x0000001b1c07723e */ /* 0x000fe200048070ff */
        /* <DEDUP_REMOVED lines=8> */
[----:B------:R-:W-:Y:S01]  /*ab30*/  FMUL R56, R78, R63 ;  /* 0x0000003f4e387220 */ /* 0x000fe20000400000 */
[----:B------:R-:W-:Y:S01]  /*ab40*/  F2FP.SATFINITE.E4M3.F32.PACK_AB_MERGE_C R4, R2, R0, R3 ;  /* 0x000000000204723e */ /* 0x000fe20004807003 */
[C---:B------:R-:W-:Y:S01]  /*ab50*/  FFMA R53, R81.reuse, R134, R53 ;  /* 0x0000008651357223 */ /* 0x040fe20000000035 */
[----:B------:R-:W-:Y:S01]  /*ab60*/  F2FP.SATFINITE.E4M3.F32.PACK_AB_MERGE_C R7, R26, R25, R7 ;  /* 0x000000191a07723e */ /* 0x000fe20004807007 */
[C---:B------:R-:W-:Y:S01]  /*ab70*/  FFMA R54, R81.reuse, R137, R54 ;  /* 0x0000008951367223 */ /* 0x040fe20000000036 */
[--C-:B------:R-:W-:Y:S02]  /*ab80*/  HADD2.F32 R84, -RZ, R163.reuse.H0_H0 ;  /* 0x200000a3ff547230 */ /* 0x100fe40000004100 */
[C---:B------:R-:W-:Y:S01]  /*ab90*/  FFMA R55, R81.reuse, R136, R55 ;  /* 0x0000008851377223 */ /* 0x040fe20000000037 */
[----:B------:R-:W-:Y:S01]  /*aba0*/  HADD2.F32 R85, -RZ, R163.H1_H1 ;  /* 0x300000a3ff557230 */ /* 0x000fe20000004100 */
[----:B------:R1:W-:Y:S01]  /*abb0*/  STS.128 [R192+0xa010], R4 ;  /* 0x00a01004c0007388 */ /* 0x0003e20000000c00 */
[----:B------:R-:W-:Y:S01]  /*abc0*/  F2FP.SATFINITE.E4M3.F32.PACK_AB_MERGE_C R35, R36, R35, RZ ;  /* 0x000000232423723e */ /* 0x000fe200048070ff */
[C---:B------:R-:W-:Y:S01]  /*abd0*/  FFMA R56, R81.reuse, R139, R56 ;  /* 0x0000008b51387223 */ /* 0x040fe20000000038 */
[----:B------:R-:W-:Y:S01]  /*abe0*/  F2FP.SATFINITE.E4M3.F32.PACK_AB_MERGE_C R39, R40, R39, RZ ;  /* 0x000000272827723e */ /* 0x000fe200048070ff */
[C---:B------:R-:W-:Y:S01]  /*abf0*/  FFMA R57, R81.reuse, R82, R57 ;  /* 0x0000005251397223 */ /* 0x040fe20000000039 */
[----:B------:R-:W-:Y:S01]  /*ac00*/  F2FP.SATFINITE.E4M3.F32.PACK_AB_MERGE_C R43, R44, R43, RZ ;  /* 0x0000002b2c2b723e */ /* 0x000fe200048070ff */
[C---:B------:R-:W-:Y:S01]  /*ac10*/  FFMA R58, R81.reuse, R83, R58 ;  /* 0x00000053513a7223 */ /* 0x040fe2000000003a */
[C---:B------:R-:W-:Y:S01]  /*ac20*/  FFMA R59, R81.reuse, R84, R59 ;  /* 0x00000054513b7223 */ /* 0x040fe2000000003b */
[----:B------:R-:W-:Y:S01]  /*ac30*/  F2FP.SATFINITE.E4M3.F32.PACK_AB_MERGE_C R33, R34, R33, R35 ;  /* 0x000000212221723e */ /* 0x000fe20004807023 */
        /* <DEDUP_REMOVED lines=11> */
[----:B------:R-:W-:Y:S05]  /*acf0*/  F2FP.SATFINITE.E4M3.F32.PACK_AB_MERGE_C R51, R58, R57, R59 ;  /* 0x000000393a33723e */ /* 0x000fea000480703b */
        /* <DEDUP_REMOVED lines=18> */
.L_x_123:
[----:B------:R-:W-:Y:S05]  /*ae20*/  BSYNC.RECONVERGENT B0 ;  /* 0x0000000000007941 */ /* 0x000fea0003800200 */
.L_x_122:
[----:B------:R-:W-:Y:S01]  /*ae30*/  BAR.SYNC.DEFER_BLOCKING 0x1, 0x80 ;  /* 0x0042000000007b1d */ /* 0x000fe20000010000 */
[----:B------:R-:W-:Y:S01]  /*ae40*/  ISETP.NE.AND P2, PT, R190, RZ, PT ;  /* 0x000000ffbe00720c */ /* 0x000fe20003f45270 */
[----:B------:R-:W-:Y:S01]  /*ae50*/  IMAD.IADD R20, R75, 0x1, R147 ;  /* 0x000000014b147824 */ /* 0x000fe200078e0293 */
[----:B------:R-:W-:Y:S01]  /*ae60*/  ISETP.NE.AND P0, PT, R191, 0x2, PT ;  /* 0x00000002bf00780c */ /* 0x000fe20003f05270 */
[----:B------:R-:W-:Y:S01]  /*ae70*/  IMAD.IADD R21, R77, 0x1, R170 ;  /* 0x000000014d157824 */ /* 0x000fe200078e02aa */
[----:B------:R-:W-:Y:S02]  /*ae80*/  ISETP.NE.AND P1, PT, R76, 0x2, PT ;  /* 0x000000024c00780c */ /* 0x000fe40003f25270 */
[----:B------:R-:W-:Y:S02]  /*ae90*/  SEL R3, RZ, 0x1, P0 ;  /* 0x00000001ff037807 */ /* 0x000fe40000000000 */
[----:B------:R-:W-:Y:S02]  /*aea0*/  SEL R0, RZ, 0x1, P1 ;  /* 0x00000001ff007807 */ /* 0x000fe40000800000 */
[----:B------:R-:W-:Y:S02]  /*aeb0*/  LOP3.LUT R182, R182, R3, RZ, 0x3c, !PT ;  /* 0x00000003b6b67212 */ /* 0x000fe400078e3cff */
[----:B------:R-:W-:Y:S02]  /*aec0*/  LOP3.LUT R183, R183, R0, RZ, 0x3c, !PT ;  /* 0x00000000b7b77212 */ /* 0x000fe400078e3cff */
[----:B------:R-:W-:Y:S02]  /*aed0*/  @P2 R2UR UR36, R179 ;  /* 0x00000000b32422ca */ /* 0x000fe400000e0000 */
[----:B------:R-:W-:Y:S02]  /*aee0*/  SEL R191, R191, RZ, P0 ;  /* 0x000000ffbfbf7207 */ /* 0x000fe40000000000 */
[----:B------:R-:W-:Y:S01]  /*aef0*/  SEL R76, R76, RZ, P1 ;  /* 0x000000ff4c4c7207 */ /* 0x000fe20000800000 */
[----:B------:R-:W-:Y:S10]  /*af00*/  @P2 BRA `(.L_x_124) ;  /* 0xffffff9800d82947 */ /* 0x000ff4000383ffff */
[----:B------:R-:W-:Y:S05]  /*af10*/  EXIT ;  /* 0x000000000000794d */ /* 0x000fea0003800000 */
.L_x_19:
[----:B--2---:R2:W1:Y:S02]  /*af20*/  SYNCS.PHASECHK.TRANS64.TRYWAIT P0, [R3+URZ+0xd0], R2 ;  /* 0x0000d002030075a7 */ /* 0x00446400080011ff */
[----:B-1----:R-:W-:Y:S05]  /*af30*/  @!P0 NANOSLEEP.SYNCS 0x989680 ;  /* 0x009896800000895d */ /* 0x002fea0003900000 */
[----:B------:R-:W1:Y:S02]  /*af40*/  @!P0 SYNCS.PHASECHK.TRANS64 P0, [R3+URZ+0xd0], R2 ;  /* 0x0000d002030085a7 */ /* 0x000e6400080010ff */
[----:B-1----:R-:W-:Y:S05]  /*af50*/  @!P0 BRA `(.L_x_19) ;  /* 0xfffffffc00f08947 */ /* 0x002fea000383ffff */
[----:B------:R-:W-:Y:S05]  /*af60*/  BRA `(.L_x_125) ;  /* 0xffffff6400847947 */ /* 0x000fea000383ffff */
.L_x_22:
[----:B-1----:R-:W-:-:S07]  /*af70*/  MOV R2, UR33 ;  /* 0x0000002100027c02 */ /* 0x002fce0008000f00 */
.L_x_126:
[----:B-1----:R1:W2:Y:S02]  /*af80*/  SYNCS.PHASECHK.TRANS64.TRYWAIT P0, [R2+URZ+0x18], R5 ;  /* 0x00001805020075a7 */ /* 0x0022a400080011ff */
[----:B--2---:R-:W-:Y:S05]  /*af90*/  @!P0 NANOSLEEP.SYNCS 0x989680 ;  /* 0x009896800000895d */ /* 0x004fea0003900000 */
[----:B------:R-:W2:Y:S02]  /*afa0*/  @!P0 SYNCS.PHASECHK.TRANS64 P0, [R2+URZ+0x18], R5 ;  /* 0x00001805020085a7 */ /* 0x000ea400080010ff */
[----:B--2---:R-:W-:Y:S05]  /*afb0*/  @!P0 BRA `(.L_x_126) ;  /* 0xfffffffc00f08947 */ /* 0x004fea000383ffff */
[----:B------:R-:W-:Y:S05]  /*afc0*/  BRA `(.L_x_21) ;  /* 0xffffff6400d47947 */ /* 0x000fea000383ffff */
.L_x_28:
[----:B-1----:R-:W-:-:S07]  /*afd0*/  MOV R2, UR17 ;  /* 0x0000001100027c02 */ /* 0x002fce0008000f00 */
.L_x_127:
[----:B-1----:R1:W2:Y:S02]  /*afe0*/  SYNCS.PHASECHK.TRANS64.TRYWAIT P0, [R2+URZ+0x18], R5 ;  /* 0x00001805020075a7 */ /* 0x0022a400080011ff */
[----:B--2---:R-:W-:Y:S05]  /*aff0*/  @!P0 NANOSLEEP.SYNCS 0x989680 ;  /* 0x009896800000895d */ /* 0x004fea0003900000 */
[----:B------:R-:W2:Y:S02]  /*b000*/  @!P0 SYNCS.PHASECHK.TRANS64 P0, [R2+URZ+0x18], R5 ;  /* 0x00001805020085a7 */ /* 0x000ea400080010ff */
[----:B--2---:R-:W-:Y:S05]  /*b010*/  @!P0 BRA `(.L_x_127) ;  /* 0xfffffffc00f08947 */ /* 0x004fea000383ffff */
[----:B------:R-:W-:Y:S05]  /*b020*/  BRA `(.L_x_27) ;  /* 0xffffff68007c7947 */ /* 0x000fea000383ffff */
.L_x_32:
[----:B-1----:R1:W2:Y:S02]  /*b030*/  SYNCS.PHASECHK.TRANS64.TRYWAIT P0, [R2+URZ+0x80], R3 ;  /* 0x00008003020075a7 */ /* 0x0022a400080011ff */
[----:B--2---:R-:W-:Y:S05]  /*b040*/  @!P0 NANOSLEEP.SYNCS 0x989680 ;  /* 0x009896800000895d */ /* 0x004fea0003900000 */
[----:B------:R-:W2:Y:S02]  /*b050*/  @!P0 SYNCS.PHASECHK.TRANS64 P0, [R2+URZ+0x80], R3 ;  /* 0x00008003020085a7 */ /* 0x000ea400080010ff */
[----:B--2---:R-:W-:Y:S05]  /*b060*/  @!P0 BRA `(.L_x_32) ;  /* 0xfffffffc00f08947 */ /* 0x004fea000383ffff */
[----:B------:R-:W-:Y:S05]  /*b070*/  BRA `(.L_x_128) ;  /* 0xffffff6c000c7947 */ /* 0x000fea000383ffff */
.L_x_36:
[----:B----4-:R-:W-:-:S07]  /*b080*/  MOV R0, UR5 ;  /* 0x0000000500007c02 */ /* 0x010fce0008000f00 */
.L_x_129:
[----:B-1----:R1:W2:Y:S02]  /*b090*/  SYNCS.PHASECHK.TRANS64.TRYWAIT P0, [R0+URZ], R3 ;  /* 0x00000003000075a7 */ /* 0x0022a400080011ff */
[----:B--2---:R-:W-:Y:S05]  /*b0a0*/  @!P0 NANOSLEEP.SYNCS 0x989680 ;  /* 0x009896800000895d */ /* 0x004fea0003900000 */
[----:B------:R-:W2:Y:S02]  /*b0b0*/  @!P0 SYNCS.PHASECHK.TRANS64 P0, [R0+URZ], R3 ;  /* 0x00000003000085a7 */ /* 0x000ea400080010ff */
[----:B--2---:R-:W-:Y:S05]  /*b0c0*/  @!P0 BRA `(.L_x_129) ;  /* 0xfffffffc00f08947 */ /* 0x004fea000383ffff */
[----:B------:R-:W-:Y:S05]  /*b0d0*/  BRA `(.L_x_130) ;  /* 0xffffff70007c7947 */ /* 0x000fea000383ffff */
.L_x_37:
[----:B----4-:R-:W-:-:S07]  /*b0e0*/  MOV R0, UR5 ;  /* 0x0000000500007c02 */ /* 0x010fce0008000f00 */
.L_x_131:
[----:B-1----:R1:W2:Y:S02]  /*b0f0*/  SYNCS.PHASECHK.TRANS64.TRYWAIT P0, [R0+URZ], R3 ;  /* 0x00000003000075a7 */ /* 0x0022a400080011ff */
[----:B--2---:R-:W-:Y:S05]  /*b100*/  @!P0 NANOSLEEP.SYNCS 0x989680 ;  /* 0x009896800000895d */ /* 0x004fea0003900000 */
[----:B------:R-:W2:Y:S02]  /*b110*/  @!P0 SYNCS.PHASECHK.TRANS64 P0, [R0+URZ], R3 ;  /* 0x00000003000085a7 */ /* 0x000ea400080010ff */
[----:B--2---:R-:W-:Y:S05]  /*b120*/  @!P0 BRA `(.L_x_131) ;  /* 0xfffffffc00f08947 */ /* 0x004fea000383ffff */
[----:B------:R-:W-:Y:S05]  /*b130*/  BRA `(.L_x_132) ;  /* 0xffffff7000887947 */ /* 0x000fea000383ffff */
.L_x_40:
[----:B-1----:R1:W2:Y:S02]  /*b140*/  SYNCS.PHASECHK.TRANS64.TRYWAIT P0, [R0+URZ+0xc0], R5 ;  /* 0x0000c005000075a7 */ /* 0x0022a400080011ff */
[----:B--2---:R-:W-:Y:S05]  /*b150*/  @!P0 NANOSLEEP.SYNCS 0x989680 ;  /* 0x009896800000895d */ /* 0x004fea0003900000 */
[----:B------:R-:W2:Y:S02]  /*b160*/  @!P0 SYNCS.PHASECHK.TRANS64 P0, [R0+URZ+0xc0], R5 ;  /* 0x0000c005000085a7 */ /* 0x000ea400080010ff */
[----:B--2---:R-:W-:Y:S05]  /*b170*/  @!P0 BRA `(.L_x_40) ;  /* 0xfffffffc00f08947 */ /* 0x004fea000383ffff */
[----:B------:R-:W-:Y:S05]  /*b180*/  BRA `(.L_x_133) ;  /* 0xffffff7000e47947 */ /* 0x000fea000383ffff */
.L_x_41:
[----:B------:R-:W-:-:S07]  /*b190*/  MOV R0, UR5 ;  /* 0x0000000500007c02 */ /* 0x000fce0008000f00 */
.L_x_134:
[----:B-1----:R1:W2:Y:S02]  /*b1a0*/  SYNCS.PHASECHK.TRANS64.TRYWAIT P0, [R0+URZ+0x90], R5 ;  /* 0x00009005000075a7 */ /* 0x0022a400080011ff */
[----:B--2---:R-:W-:Y:S05]  /*b1b0*/  @!P0 NANOSLEEP.SYNCS 0x989680 ;  /* 0x009896800000895d */ /* 0x004fea0003900000 */
[----:B------:R-:W2:Y:S02]  /*b1c0*/  @!P0 SYNCS.PHASECHK.TRANS64 P0, [R0+URZ+0x90], R5 ;  /* 0x00009005000085a7 */ /* 0x000ea400080010ff */
[----:B--2---:R-:W-:Y:S05]  /*b1d0*/  @!P0 BRA `(.L_x_134) ;  /* 0xfffffffc00f08947 */ /* 0x004fea000383ffff */
[----:B------:R-:W-:Y:S05]  /*b1e0*/  BRA `(.L_x_135) ;  /* 0xffffff7000f47947 */ /* 0x000fea000383ffff */
.L_x_42:
[----:B-1----:R1:W2:Y:S02]  /*b1f0*/  SYNCS.PHASECHK.TRANS64.TRYWAIT P1, [R0+URZ+0x80], R5 ;  /* 0x00008005000075a7 */ /* 0x0022a400080211ff */
[----:B--2---:R-:W-:Y:S05]  /*b200*/  @!P1 NANOSLEEP.SYNCS 0x989680 ;  /* 0x009896800000995d */ /* 0x004fea0003900000 */
[----:B------:R-:W2:Y:S02]  /*b210*/  @!P1 SYNCS.PHASECHK.TRANS64 P1, [R0+URZ+0x80], R5 ;  /* 0x00008005000095a7 */ /* 0x000ea400080210ff */
[----:B--2---:R-:W-:Y:S05]  /*b220*/  @!P1 BRA `(.L_x_42) ;  /* 0xfffffffc00f09947 */ /* 0x004fea000383ffff */
[----:B------:R-:W-:Y:S05]  /*b230*/  BRA `(.L_x_136) ;  /* 0xffffff7400247947 */ /* 0x000fea000383ffff */
.L_x_45:
[----:B------:R-:W-:-:S07]  /*b240*/  MOV R0, UR5 ;  /* 0x0000000500007c02 */ /* 0x000fce0008000f00 */
.L_x_137:
[----:B-1----:R1:W2:Y:S02]  /*b250*/  SYNCS.PHASECHK.TRANS64.TRYWAIT P0, [R0+URZ+0x90], R3 ;  /* 0x00009003000075a7 */ /* 0x0022a400080011ff */
[----:B--2---:R-:W-:Y:S05]  /*b260*/  @!P0 NANOSLEEP.SYNCS 0x989680 ;  /* 0x009896800000895d */ /* 0x004fea0003900000 */
[----:B------:R-:W2:Y:S02]  /*b270*/  @!P0 SYNCS.PHASECHK.TRANS64 P0, [R0+URZ+0x90], R3 ;  /* 0x00009003000085a7 */ /* 0x000ea400080010ff */
[----:B--2---:R-:W-:Y:S05]  /*b280*/  @!P0 BRA `(.L_x_137) ;  /* 0xfffffffc00f08947 */ /* 0x004fea000383ffff */
[----:B------:R-:W-:Y:S05]  /*b290*/  BRA `(.L_x_44) ;  /* 0xffffff7400787947 */ /* 0x000fea000383ffff */
.L_x_52:
[----:B-1----:R1:W2:Y:S02]  /*b2a0*/  SYNCS.PHASECHK.TRANS64.TRYWAIT P1, [R0+URZ+0x80], R5 ;  /* 0x00008005000075a7 */ /* 0x0022a400080211ff */
[----:B--2---:R-:W-:Y:S05]  /*b2b0*/  @!P1 NANOSLEEP.SYNCS 0x989680 ;  /* 0x009896800000995d */ /* 0x004fea0003900000 */
[----:B------:R-:W2:Y:S02]  /*b2c0*/  @!P1 SYNCS.PHASECHK.TRANS64 P1, [R0+URZ+0x80], R5 ;  /* 0x00008005000095a7 */ /* 0x000ea400080210ff */
[----:B--2---:R-:W-:Y:S05]  /*b2d0*/  @!P1 BRA `(.L_x_52) ;  /* 0xfffffffc00f09947 */ /* 0x004fea000383ffff */
[----:B------:R-:W-:Y:S05]  /*b2e0*/  BRA `(.L_x_138) ;  /* 0xffffff7800e87947 */ /* 0x000fea000383ffff */
.L_x_53:
[----:B------:R-:W-:-:S07]  /*b2f0*/  MOV R3, UR7 ;  /* 0x0000000700037c02 */ /* 0x000fce0008000f00 */
.L_x_139:
[----:B-1----:R1:W2:Y:S02]  /*b300*/  SYNCS.PHASECHK.TRANS64.TRYWAIT P0, [R3+URZ+0xb0], R0 ;  /* 0x0000b000030075a7 */ /* 0x0022a400080011ff */
[----:B--2---:R-:W-:Y:S05]  /*b310*/  @!P0 NANOSLEEP.SYNCS 0x989680 ;  /* 0x009896800000895d */ /* 0x004fea0003900000 */
[----:B------:R-:W2:Y:S02]  /*b320*/  @!P0 SYNCS.PHASECHK.TRANS64 P0, [R3+URZ+0xb0], R0 ;  /* 0x0000b000030085a7 */ /* 0x000ea400080010ff */
[----:B--2---:R-:W-:Y:S05]  /*b330*/  @!P0 BRA `(.L_x_139) ;  /* 0xfffffffc00f08947 */ /* 0x004fea000383ffff */
[----:B------:R-:W-:Y:S05]  /*b340*/  BRA `(.L_x_140) ;  /* 0xffffff7c00207947 */ /* 0x000fea000383ffff */
.L_x_56:
[----:B------:R-:W-:Y:S07]  /*b350*/  MOV R0, UR6 ;  /* 0x0000000600007c02 */ /* 0x000fee0008000f00 */
.L_x_141:
[----:B-1----:R1:W2:Y:S02]  /*b360*/  SYNCS.PHASECHK.TRANS64.TRYWAIT P0, [R0+URZ], R3 ;  /* 0x00000003000075a7 */ /* 0x0022a400080011ff */
[----:B--2---:R-:W-:Y:S05]  /*b370*/  @!P0 NANOSLEEP.SYNCS 0x989680 ;  /* 0x009896800000895d */ /* 0x004fea0003900000 */
[----:B------:R-:W2:Y:S02]  /*b380*/  @!P0 SYNCS.PHASECHK.TRANS64 P0, [R0+URZ], R3 ;  /* 0x00000003000085a7 */ /* 0x000ea400080010ff */
[----:B--2---:R-:W-:Y:S05]  /*b390*/  @!P0 BRA `(.L_x_141) ;  /* 0xfffffffc00f08947 */ /* 0x004fea000383ffff */
[----:B------:R-:W-:Y:S05]  /*b3a0*/  BRA `(.L_x_55) ;  /* 0xffffff7c003c7947 */ /* 0x000fea000383ffff */
.L_x_59:
[----:B------:R-:W-:-:S07]  /*b3b0*/  MOV R0, UR6 ;  /* 0x0000000600007c02 */ /* 0x000fce0008000f00 */
.L_x_142:
[----:B--2---:R2:W4:Y:S02]  /*b3c0*/  SYNCS.PHASECHK.TRANS64.TRYWAIT P0, [R0+URZ], R3 ;  /* 0x00000003000075a7 */ /* 0x00452400080011ff */
[----:B----4-:R-:W-:Y:S05]  /*b3d0*/  @!P0 NANOSLEEP.SYNCS 0x989680 ;  /* 0x009896800000895d */ /* 0x010fea0003900000 */
[----:B------:R-:W4:Y:S02]  /*b3e0*/  @!P0 SYNCS.PHASECHK.TRANS64 P0, [R0+URZ], R3 ;  /* 0x00000003000085a7 */ /* 0x000f2400080010ff */
[----:B----4-:R-:W-:Y:S05]  /*b3f0*/  @!P0 BRA `(.L_x_142) ;  /* 0xfffffffc00f08947 */ /* 0x010fea000383ffff */
[----:B------:R-:W-:Y:S05]  /*b400*/  BRA `(.L_x_143) ;  /* 0xffffff8000187947 */ /* 0x000fea000383ffff */
.L_x_60:
[----:B------:R-:W-:-:S07]  /*b410*/  MOV R0, UR7 ;  /* 0x0000000700007c02 */ /* 0x000fce0008000f00 */
.L_x_144:
[----:B-1----:R1:W2:Y:S02]  /*b420*/  SYNCS.PHASECHK.TRANS64.TRYWAIT P0, [R0+URZ], R3 ;  /* 0x00000003000075a7 */ /* 0x0022a400080011ff */
[----:B--2---:R-:W-:Y:S05]  /*b430*/  @!P0 NANOSLEEP.SYNCS 0x989680 ;  /* 0x009896800000895d */ /* 0x004fea0003900000 */
[----:B------:R-:W2:Y:S02]  /*b440*/  @!P0 SYNCS.PHASECHK.TRANS64 P0, [R0+URZ], R3 ;  /* 0x00000003000085a7 */ /* 0x000ea400080010ff */
[----:B--2---:R-:W-:Y:S05]  /*b450*/  @!P0 BRA `(.L_x_144) ;  /* 0xfffffffc00f08947 */ /* 0x004fea000383ffff */
[----:B------:R-:W-:Y:S05]  /*b460*/  BRA `(.L_x_145) ;  /* 0xffffff8000247947 */ /* 0x000fea000383ffff */
.L_x_65:
[----:B--2---:R2:W3:Y:S02]  /*b470*/  SYNCS.PHASECHK.TRANS64.TRYWAIT P0, [R0+URZ+0x80], R3 ;  /* 0x00008003000075a7 */ /* 0x0044e400080011ff */
[----:B---3--:R-:W-:Y:S05]  /*b480*/  @!P0 NANOSLEEP.SYNCS 0x989680 ;  /* 0x009896800000895d */ /* 0x008fea0003900000 */
[----:B------:R-:W3:Y:S02]  /*b490*/  @!P0 SYNCS.PHASECHK.TRANS64 P0, [R0+URZ+0x80], R3 ;  /* 0x00008003000085a7 */ /* 0x000ee400080010ff */
[----:B---3--:R-:W-:Y:S05]  /*b4a0*/  @!P0 BRA `(.L_x_65) ;  /* 0xfffffffc00f08947 */ /* 0x008fea000383ffff */
[----:B------:R-:W-:Y:S05]  /*b4b0*/  BRA `(.L_x_146) ;  /* 0xffffff8400307947 */ /* 0x000fea000383ffff */
.L_x_68:
[----:B------:R-:W-:Y:S07]  /*b4c0*/  MOV R0, UR7 ;  /* 0x0000000700007c02 */ /* 0x000fee0008000f00 */
.L_x_147:
[----:B--2---:R2:W3:Y:S02]  /*b4d0*/  SYNCS.PHASECHK.TRANS64.TRYWAIT P0, [R0+URZ+0x78], R3 ;  /* 0x00007803000075a7 */ /* 0x0044e400080011ff */
[----:B---3--:R-:W-:Y:S05]  /*b4e0*/  @!P0 NANOSLEEP.SYNCS 0x989680 ;  /* 0x009896800000895d */ /* 0x008fea0003900000 */
[----:B------:R-:W3:Y:S02]  /*b4f0*/  @!P0 SYNCS.PHASECHK.TRANS64 P0, [R0+URZ+0x78], R3 ;  /* 0x00007803000085a7 */ /* 0x000ee400080010ff */
[----:B---3--:R-:W-:Y:S05]  /*b500*/  @!P0 BRA `(.L_x_147) ;  /* 0xfffffffc00f08947 */ /* 0x008fea000383ffff */
[----:B------:R-:W-:Y:S05]  /*b510*/  BRA `(.L_x_67) ;  /* 0xffffff8800107947 */ /* 0x000fea000383ffff */
.L_x_71:
[----:B------:R-:W-:Y:S07]  /*b520*/  MOV R3, UR7 ;  /* 0x0000000700037c02 */ /* 0x000fee0008000f00 */
.L_x_148:
[----:B-1----:R1:W2:Y:S02]  /*b530*/  SYNCS.PHASECHK.TRANS64.TRYWAIT P0, [R3+URZ+0x50], R12 ;  /* 0x0000500c030075a7 */ /* 0x0022a400080011ff */
[----:B--2---:R-:W-:Y:S05]  /*b540*/  @!P0 NANOSLEEP.SYNCS 0x989680 ;  /* 0x009896800000895d */ /* 0x004fea0003900000 */
[----:B------:R-:W2:Y:S02]  /*b550*/  @!P0 SYNCS.PHASECHK.TRANS64 P0, [R3+URZ+0x50], R12 ;  /* 0x0000500c030085a7 */ /* 0x000ea400080010ff */
[----:B--2---:R-:W-:Y:S05]  /*b560*/  @!P0 BRA `(.L_x_148) ;  /* 0xfffffffc00f08947 */ /* 0x004fea000383ffff */
[----:B------:R-:W-:Y:S05]  /*b570*/  BRA `(.L_x_149) ;  /* 0xffffff8800887947 */ /* 0x000fea000383ffff */
.L_x_72:
[----:B-1----:R-:W-:Y:S07]  /*b580*/  MOV R3, UR7 ;  /* 0x0000000700037c02 */ /* 0x002fee0008000f00 */
.L_x_150:
[----:B-1----:R1:W2:Y:S02]  /*b590*/  SYNCS.PHASECHK.TRANS64.TRYWAIT P0, [R3+URZ+0x58], R12 ;  /* 0x0000580c030075a7 */ /* 0x0022a400080011ff */
[----:B--2---:R-:W-:Y:S05]  /*b5a0*/  @!P0 NANOSLEEP.SYNCS 0x989680 ;  /* 0x009896800000895d */ /* 0x004fea0003900000 */
[----:B------:R-:W2:Y:S02]  /*b5b0*/  @!P0 SYNCS.PHASECHK.TRANS64 P0, [R3+URZ+0x58], R12 ;  /* 0x0000580c030085a7 */ /* 0x000ea400080010ff */
[----:B--2---:R-:W-:Y:S05]  /*b5c0*/  @!P0 BRA `(.L_x_150) ;  /* 0xfffffffc00f08947 */ /* 0x004fea000383ffff */
[----:B------:R-:W-:Y:S05]  /*b5d0*/  BRA `(.L_x_151) ;  /* 0xffffff8800c47947 */ /* 0x000fea000383ffff */
.L_x_73:
[----:B-1----:R-:W-:Y:S07]  /*b5e0*/  MOV R3, UR7 ;  /* 0x0000000700037c02 */ /* 0x002fee0008000f00 */
.L_x_152:
[----:B-1----:R1:W2:Y:S02]  /*b5f0*/  SYNCS.PHASECHK.TRANS64.TRYWAIT P0, [R3+URZ+0x60], R12 ;  /* 0x0000600c030075a7 */ /* 0x0022a400080011ff */
[----:B--2---:R-:W-:Y:S05]  /*b600*/  @!P0 NANOSLEEP.SYNCS 0x989680 ;  /* 0x009896800000895d */ /* 0x004fea0003900000 */
[----:B------:R-:W2:Y:S02]  /*b610*/  @!P0 SYNCS.PHASECHK.TRANS64 P0, [R3+URZ+0x60], R12 ;  /* 0x0000600c030085a7 */ /* 0x000ea400080010ff */
[----:B--2---:R-:W-:Y:S05]  /*b620*/  @!P0 BRA `(.L_x_152) ;  /* 0xfffffffc00f08947 */ /* 0x004fea000383ffff */
[----:B------:R-:W-:Y:S05]  /*b630*/  BRA `(.L_x_153) ;  /* 0xffffff8c000c7947 */ /* 0x000fea000383ffff */
.L_x_74:
[----:B------:R-:W-:Y:S07]  /*b640*/  MOV R3, UR7 ;  /* 0x0000000700037c02 */ /* 0x000fee0008000f00 */
.L_x_154:
[----:B-1----:R1:W2:Y:S02]  /*b650*/  SYNCS.PHASECHK.TRANS64.TRYWAIT P0, [R3+URZ+0x68], R12 ;  /* 0x0000680c030075a7 */ /* 0x0022a400080011ff */
[----:B--2---:R-:W-:Y:S05]  /*b660*/  @!P0 NANOSLEEP.SYNCS 0x989680 ;  /* 0x009896800000895d */ /* 0x004fea0003900000 */
[----:B------:R-:W2:Y:S02]  /*b670*/  @!P0 SYNCS.PHASECHK.TRANS64 P0, [R3+URZ+0x68], R12 ;  /* 0x0000680c030085a7 */ /* 0x000ea400080010ff */
[----:B--2---:R-:W-:Y:S05]  /*b680*/  @!P0 BRA `(.L_x_154) ;  /* 0xfffffffc00f08947 */ /* 0x004fea000383ffff */
[----:B------:R-:W-:Y:S05]  /*b690*/  BRA `(.L_x_155) ;  /* 0xffffff8c00947947 */ /* 0x000fea000383ffff */
.L_x_76:
[----:B------:R-:W-:-:S07]  /*b6a0*/  MOV R0, UR7 ;  /* 0x0000000700007c02 */ /* 0x000fce0008000f00 */
.L_x_156:
[----:B-1----:R1:W3:Y:S02]  /*b6b0*/  SYNCS.PHASECHK.TRANS64.TRYWAIT P0, [R0+URZ+0x50], R3 ;  /* 0x00005003000075a7 */ /* 0x0022e400080011ff */
[----:B---3--:R-:W-:Y:S05]  /*b6c0*/  @!P0 NANOSLEEP.SYNCS 0x989680 ;  /* 0x009896800000895d */ /* 0x008fea0003900000 */
[----:B------:R-:W3:Y:S02]  /*b6d0*/  @!P0 SYNCS.PHASECHK.TRANS64 P0, [R0+URZ+0x50], R3 ;  /* 0x00005003000085a7 */ /* 0x000ee400080010ff */
[----:B---3--:R-:W-:Y:S05]  /*b6e0*/  @!P0 BRA `(.L_x_156) ;  /* 0xfffffffc00f08947 */ /* 0x008fea000383ffff */
[----:B------:R-:W-:Y:S05]  /*b6f0*/  BRA `(.L_x_157) ;  /* 0xffffff9000047947 */ /* 0x000fea000383ffff */
.L_x_77:
[----:B-1----:R-:W-:-:S07]  /*b700*/  MOV R0, UR7 ;  /* 0x0000000700007c02 */ /* 0x002fce0008000f00 */
.L_x_158:
[----:B-1----:R1:W3:Y:S02]  /*b710*/  SYNCS.PHASECHK.TRANS64.TRYWAIT P0, [R0+URZ+0x58], R3 ;  /* 0x00005803000075a7 */ /* 0x0022e400080011ff */
[----:B---3--:R-:W-:Y:S05]  /*b720*/  @!P0 NANOSLEEP.SYNCS 0x989680 ;  /* 0x009896800000895d */ /* 0x008fea0003900000 */
[----:B------:R-:W3:Y:S02]  /*b730*/  @!P0 SYNCS.PHASECHK.TRANS64 P0, [R0+URZ+0x58], R3 ;  /* 0x00005803000085a7 */ /* 0x000ee400080010ff */
[----:B---3--:R-:W-:Y:S05]  /*b740*/  @!P0 BRA `(.L_x_158) ;  /* 0xfffffffc00f08947 */ /* 0x008fea000383ffff */
[----:B------:R-:W-:Y:S05]  /*b750*/  BRA `(.L_x_159) ;  /* 0xffffff8c00f47947 */ /* 0x000fea000383ffff */
.L_x_78:
[----:B-1----:R-:W-:-:S07]  /*b760*/  MOV R0, UR7 ;  /* 0x0000000700007c02 */ /* 0x002fce0008000f00 */
.L_x_160:
[----:B-1----:R1:W3:Y:S02]  /*b770*/  SYNCS.PHASECHK.TRANS64.TRYWAIT P0, [R0+URZ+0x60], R3 ;  /* 0x00006003000075a7 */ /* 0x0022e400080011ff */
[----:B---3--:R-:W-:Y:S05]  /*b780*/  @!P0 NANOSLEEP.SYNCS 0x989680 ;  /* 0x009896800000895d */ /* 0x008fea0003900000 */
[----:B------:R-:W3:Y:S02]  /*b790*/  @!P0 SYNCS.PHASECHK.TRANS64 P0, [R0+URZ+0x60], R3 ;  /* 0x00006003000085a7 */ /* 0x000ee400080010ff */
[----:B---3--:R-:W-:Y:S05]  /*b7a0*/  @!P0 BRA `(.L_x_160) ;  /* 0xfffffffc00f08947 */ /* 0x008fea000383ffff */
[----:B------:R-:W-:Y:S05]  /*b7b0*/  BRA `(.L_x_161) ;  /* 0xffffff8c00e47947 */ /* 0x000fea000383ffff */
.L_x_80:
[----:B--2---:R2:W4:Y:S02]  /*b7c0*/  SYNCS.PHASECHK.TRANS64.TRYWAIT P0, [R0+URZ+0x80], R3 ;  /* 0x00008003000075a7 */ /* 0x00452400080011ff */
[----:B----4-:R-:W-:Y:S05]  /*b7d0*/  @!P0 NANOSLEEP.SYNCS 0x989680 ;  /* 0x009896800000895d */ /* 0x010fea0003900000 */
[----:B------:R-:W4:Y:S02]  /*b7e0*/  @!P0 SYNCS.PHASECHK.TRANS64 P0, [R0+URZ+0x80], R3 ;  /* 0x00008003000085a7 */ /* 0x000f2400080010ff */
[----:B----4-:R-:W-:Y:S05]  /*b7f0*/  @!P0 BRA `(.L_x_80) ;  /* 0xfffffffc00f08947 */ /* 0x010fea000383ffff */
[----:B------:R-:W-:Y:S05]  /*b800*/  BRA `(.L_x_162) ;  /* 0xffffff9000ac7947 */ /* 0x000fea000383ffff */
.L_x_91:
[----:B-1----:R1:W3:Y:S02]  /*b810*/  SYNCS.PHASECHK.TRANS64.TRYWAIT P1, [R3+URZ+0x30], R0 ;  /* 0x00003000030075a7 */ /* 0x0022e400080211ff */
[----:B---3--:R-:W-:Y:S05]  /*b820*/  @!P1 NANOSLEEP.SYNCS 0x989680 ;  /* 0x009896800000995d */ /* 0x008fea0003900000 */
[----:B------:R-:W3:Y:S02]  /*b830*/  @!P1 SYNCS.PHASECHK.TRANS64 P1, [R3+URZ+0x30], R0 ;  /* 0x00003000030095a7 */ /* 0x000ee400080210ff */
[----:B---3--:R-:W-:Y:S05]  /*b840*/  @!P1 BRA `(.L_x_91) ;  /* 0xfffffffc00f09947 */ /* 0x008fea000383ffff */
[----:B------:R-:W-:Y:S05]  /*b850*/  BRA `(.L_x_90) ;  /* 0xffffff9c00d07947 */ /* 0x000fea000383ffff */
.L_x_93:
[----:B-1----:R1:W4:Y:S02]  /*b860*/  SYNCS.PHASECHK.TRANS64.TRYWAIT P0, [R193+URZ+0xa0], R2 ;  /* 0x0000a002c10075a7 */ /* 0x00232400080011ff */
[----:B----4-:R-:W-:Y:S05]  /*b870*/  @!P0 NANOSLEEP.SYNCS 0x989680 ;  /* 0x009896800000895d */ /* 0x010fea0003900000 */
[----:B------:R-:W4:Y:S02]  /*b880*/  @!P0 SYNCS.PHASECHK.TRANS64 P0, [R193+URZ+0xa0], R2 ;  /* 0x0000a002c10085a7 */ /* 0x000f2400080010ff */
[----:B----4-:R-:W-:Y:S05]  /*b890*/  @!P0 BRA `(.L_x_93) ;  /* 0xfffffffc00f08947 */ /* 0x010fea000383ffff */
[----:B------:R-:W-:Y:S05]  /*b8a0*/  BRA `(.L_x_92) ;  /* 0xffffffa0002c7947 */ /* 0x000fea000383ffff */
.L_x_102:
[----:B--2---:R2:W3:Y:S02]  /*b8b0*/  SYNCS.PHASECHK.TRANS64.TRYWAIT P0, [R204+URZ+0x30], R3 ;  /* 0x00003003cc0075a7 */ /* 0x0044e400080011ff */
[----:B---3--:R-:W-:Y:S05]  /*b8c0*/  @!P0 NANOSLEEP.SYNCS 0x989680 ;  /* 0x009896800000895d */ /* 0x008fea0003900000 */
[----:B------:R-:W3:Y:S02]  /*b8d0*/  @!P0 SYNCS.PHASECHK.TRANS64 P0, [R204+URZ+0x30], R3 ;  /* 0x00003003cc0085a7 */ /* 0x000ee400080010ff */
[----:B---3--:R-:W-:Y:S05]  /*b8e0*/  @!P0 BRA `(.L_x_102) ;  /* 0xfffffffc00f08947 */ /* 0x008fea000383ffff */
[----:B------:R-:W-:Y:S05]  /*b8f0*/  BRA `(.L_x_101) ;  /* 0xffffffb400387947 */ /* 0x000fea000383ffff */
.L_x_111:
[----:B--2---:R2:W3:Y:S02]  /*b900*/  SYNCS.PHASECHK.TRANS64.TRYWAIT P0, [R0+URZ+0x30], R5 ;  /* 0x00003005000075a7 */ /* 0x0044e400080011ff */
[----:B---3--:R-:W-:Y:S05]  /*b910*/  @!P0 NANOSLEEP.SYNCS 0x989680 ;  /* 0x009896800000895d */ /* 0x008fea0003900000 */
[----:B------:R-:W3:Y:S02]  /*b920*/  @!P0 SYNCS.PHASECHK.TRANS64 P0, [R0+URZ+0x30], R5 ;  /* 0x00003005000085a7 */ /* 0x000ee400080010ff */
[----:B---3--:R-:W-:Y:S05]  /*b930*/  @!P0 BRA `(.L_x_111) ;  /* 0xfffffffc00f08947 */ /* 0x008fea000383ffff */
[----:B------:R-:W-:Y:S05]  /*b940*/  BRA `(.L_x_110) ;  /* 0xffffffc800907947 */ /* 0x000fea000383ffff */
.L_x_120:
[----:B--2---:R2:W3:Y:S02]  /*b950*/  SYNCS.PHASECHK.TRANS64.TRYWAIT P0, [R0+URZ+0x30], R3 ;  /* 0x00003003000075a7 */ /* 0x0044e400080011ff */
[----:B---3--:R-:W-:Y:S05]  /*b960*/  @!P0 NANOSLEEP.SYNCS 0x989680 ;  /* 0x009896800000895d */ /* 0x008fea0003900000 */
[----:B------:R-:W3:Y:S02]  /*b970*/  @!P0 SYNCS.PHASECHK.TRANS64 P0, [R0+URZ+0x30], R3 ;  /* 0x00003003000085a7 */ /* 0x000ee400080010ff */
[----:B---3--:R-:W-:Y:S05]  /*b980*/  @!P0 BRA `(.L_x_120) ;  /* 0xfffffffc00f08947 */ /* 0x008fea000383ffff */
[----:B------:R-:W-:Y:S05]  /*b990*/  BRA `(.L_x_119) ;  /* 0xffffffdc00f47947 */ /* 0x000fea000383ffff */
        .weak           $__internal_0_$__cuda_sm10x_tcgen05_guardrail_trap_col_being_dealloced_not_returned_by_alloc
        .type           $__internal_0_$__cuda_sm10x_tcgen05_guardrail_trap_col_being_dealloced_not_returned_by_alloc,@function
        .size           $__internal_0_$__cuda_sm10x_tcgen05_guardrail_trap_col_being_dealloced_not_returned_by_alloc,($__internal_1_$__cuda_sm10x_tcgen05_guardrail_trap_phase_invalid_during_alloc - $__internal_0_$__cuda_sm10x_tcgen05_guardrail_trap_col_being_dealloced_not_returned_by_alloc)
$__internal_0_$__cuda_sm10x_tcgen05_guardrail_trap_col_being_dealloced_not_returned_by_alloc:
[----:B------:R-:W-:Y:S05]  /*b9a0*/  BPT.TRAP 0x1 ;  /* 0x000000040000795c */ /* 0x000fea0000300000 */
[----:B------:R-:W-:-:S04]  /*b9b0*/  HFMA2 R3, -RZ, RZ, 0, 0 ;  /* 0x00000000ff037431 */ /* 0x000fc800000001ff */
[----:B------:R-:W-:Y:S05]  /*b9c0*/  RET.REL.NODEC R2 `(_ZN7cutlass13device_kernelINS_4gemm6kernel13GemmUniversalIN4cute5tupleIJiiiiEEENS1_10collective13CollectiveMmaINS1_35MainloopSm100TmaUmmaWarpSpecializedILi3ELi2ELi2ENS5_IJNS4_1CILi1EEESB_SB_EEEEENS5_IJNSA_ILi128EEENSA_ILi256EEESE_EEENS_12float_e4m3_tENS5_IJlSB_lEEESH_SI_NS4_8TiledMMAINS4_8MMA_AtomIJNS4_10MMA_TraitsINS4_19SM100_MMA_F8F6F4_SSEJSH_SH_fSE_SF_NS4_17integral_constantINS4_4UMMA5MajorELSP_0EEESQ_NSN_INSO_7ScaleInELSR_0EEESS_EEEEEENS4_6LayoutISC_NS5_IJNSA_ILi0EEESW_SW_EEEEENS5_IJNS4_10UnderscoreESZ_SZ_EEEEENS4_13SM90_TMA_LOADENS4_14ComposedLayoutINS4_7SwizzleILi3ELi4ELi3EEENS4_18smem_ptr_flag_bitsILi8EEENSV_INS5_IJNSA_ILi8EEESE_EEENS5_IJSE_SB_EEEEEEEvNS4_8identityES12_S1C_vS1D_EENS_8epilogue10collective18CollectiveEpilogueINS1F_23Sm100TmaWarpSpecializedILi4ELi2ELi64ELb0ELb0EEEJSG_NS5_IJNSV_ISE_SB_EENSV_INSA_ILi64EEESB_EEEEESH_SI_SH_SI_NS1F_6fusion15FusionCallbacksIS1J_NS1O_17LinearCombinationISH_fSH_fLNS_15FloatRoundStyleE2EEESG_S1N_JEEENS4_5SM1004TMEM4LOAD26SM100_TMEM_LOAD_32dp32b64xES12_NS13_INS14_ILi2ELi4ELi3EEES17_NSV_INS5_IJS18_S1L_EEENS5_IJS1L_SB_EEEEEEENS4_39AutoVectorizingCopyWithAssumedAlignmentILi128EEENS4_14SM90_TMA_STOREES22_S24_S24_EEEvvEEEEvNT_6ParamsE) ;  /* 0xffffff44028c7950 */ /* 0x000fea0003c3ffff */
        .weak           $__internal_1_$__cuda_sm10x_tcgen05_guardrail_trap_phase_invalid_during_alloc
        .type           $__internal_1_$__cuda_sm10x_tcgen05_guardrail_trap_phase_invalid_during_alloc,@function
        .size           $__internal_1_$__cuda_sm10x_tcgen05_guardrail_trap_phase_invalid_during_alloc,($__internal_2_$__cuda_sm10x_tcgen05_guardrail_trap_unallocated_columns_being_dealloced - $__internal_1_$__cuda_sm10x_tcgen05_guardrail_trap_phase_invalid_during_alloc)
$__internal_1_$__cuda_sm10x_tcgen05_guardrail_trap_phase_invalid_during_alloc:
[----:B------:R-:W-:Y:S05]  /*b9d0*/  BPT.TRAP 0x1 ;  /* 0x000000040000795c */ /* 0x000fea0000300000 */
[----:B------:R-:W-:-:S04]  /*b9e0*/  MOV R3, 0x0 ;  /* 0x0000000000037802 */ /* 0x000fc80000000f00 */
[----:B------:R-:W-:Y:S05]  /*b9f0*/  RET.REL.NODEC R2 `(_ZN7cutlass13device_kernelINS_4gemm6kernel13GemmUniversalIN4cute5tupleIJiiiiEEENS1_10collective13CollectiveMmaINS1_35MainloopSm100TmaUmmaWarpSpecializedILi3ELi2ELi2ENS5_IJNS4_1CILi1EEESB_SB_EEEEENS5_IJNSA_ILi128EEENSA_ILi256EEESE_EEENS_12float_e4m3_tENS5_IJlSB_lEEESH_SI_NS4_8TiledMMAINS4_8MMA_AtomIJNS4_10MMA_TraitsINS4_19SM100_MMA_F8F6F4_SSEJSH_SH_fSE_SF_NS4_17integral_constantINS4_4UMMA5MajorELSP_0EEESQ_NSN_INSO_7ScaleInELSR_0EEESS_EEEEEENS4_6LayoutISC_NS5_IJNSA_ILi0EEESW_SW_EEEEENS5_IJNS4_10UnderscoreESZ_SZ_EEEEENS4_13SM90_TMA_LOADENS4_14ComposedLayoutINS4_7SwizzleILi3ELi4ELi3EEENS4_18smem_ptr_flag_bitsILi8EEENSV_INS5_IJNSA_ILi8EEESE_EEENS5_IJSE_SB_EEEEEEEvNS4_8identityES12_S1C_vS1D_EENS_8epilogue10collective18CollectiveEpilogueINS1F_23Sm100TmaWarpSpecializedILi4ELi2ELi64ELb0ELb0EEEJSG_NS5_IJNSV_ISE_SB_EENSV_INSA_ILi64EEESB_EEEEESH_SI_SH_SI_NS1F_6fusion15FusionCallbacksIS1J_NS1O_17LinearCombinationISH_fSH_fLNS_15FloatRoundStyleE2EEESG_S1N_JEEENS4_5SM1004TMEM4LOAD26SM100_TMEM_LOAD_32dp32b64xES12_NS13_INS14_ILi2ELi4ELi3EEES17_NSV_INS5_IJS18_S1L_EEENS5_IJS1L_SB_EEEEEEENS4_39AutoVectorizingCopyWithAssumedAlignmentILi128EEENS4_14SM90_TMA_STOREES22_S24_S24_EEEvvEEEEvNT_6ParamsE) ;  /* 0xffffff4402807950 */ /* 0x000fea0003c3ffff */
        .weak           $__internal_2_$__cuda_sm10x_tcgen05_guardrail_trap_unallocated_columns_being_dealloced
        .type           $__internal_2_$__cuda_sm10x_tcgen05_guardrail_trap_unallocated_columns_being_dealloced,@function
        .size           $__internal_2_$__cuda_sm10x_tcgen05_guardrail_trap_unallocated_columns_being_dealloced,(.L_x_164 - $__internal_2_$__cuda_sm10x_tcgen05_guardrail_trap_unallocated_columns_being_dealloced)
$__internal_2_$__cuda_sm10x_tcgen05_guardrail_trap_unallocated_columns_being_dealloced:
[----:B------:R-:W-:Y:S05]  /*ba00*/  BPT.TRAP 0x1 ;  /* 0x000000040000795c */ /* 0x000fea0000300000 */
[----:B------:R-:W-:-:S04]  /*ba10*/  HFMA2 R3, -RZ, RZ, 0, 0 ;  /* 0x00000000ff037431 */ /* 0x000fc800000001ff */
[----:B------:R-:W-:Y:S05]  /*ba20*/  RET.REL.NODEC R2 `(_ZN7cutlass13device_kernelINS_4gemm6kernel13GemmUniversalIN4cute5tupleIJiiiiEEENS1_10collective13CollectiveMmaINS1_35MainloopSm100TmaUmmaWarpSpecializedILi3ELi2ELi2ENS5_IJNS4_1CILi1EEESB_SB_EEEEENS5_IJNSA_ILi128EEENSA_ILi256EEESE_EEENS_12float_e4m3_tENS5_IJlSB_lEEESH_SI_NS4_8TiledMMAINS4_8MMA_AtomIJNS4_10MMA_TraitsINS4_19SM100_MMA_F8F6F4_SSEJSH_SH_fSE_SF_NS4_17integral_constantINS4_4UMMA5MajorELSP_0EEESQ_NSN_INSO_7ScaleInELSR_0EEESS_EEEEEENS4_6LayoutISC_NS5_IJNSA_ILi0EEESW_SW_EEEEENS5_IJNS4_10UnderscoreESZ_SZ_EEEEENS4_13SM90_TMA_LOADENS4_14ComposedLayoutINS4_7SwizzleILi3ELi4ELi3EEENS4_18smem_ptr_flag_bitsILi8EEENSV_INS5_IJNSA_ILi8EEESE_EEENS5_IJSE_SB_EEEEEEEvNS4_8identityES12_S1C_vS1D_EENS_8epilogue10collective18CollectiveEpilogueINS1F_23Sm100TmaWarpSpecializedILi4ELi2ELi64ELb0ELb0EEEJSG_NS5_IJNSV_ISE_SB_EENSV_INSA_ILi64EEESB_EEEEESH_SI_SH_SI_NS1F_6fusion15FusionCallbacksIS1J_NS1O_17LinearCombinationISH_fSH_fLNS_15FloatRoundStyleE2EEESG_S1N_JEEENS4_5SM1004TMEM4LOAD26SM100_TMEM_LOAD_32dp32b64xES12_NS13_INS14_ILi2ELi4ELi3EEES17_NSV_INS5_IJS18_S1L_EEENS5_IJS1L_SB_EEEEEEENS4_39AutoVectorizingCopyWithAssumedAlignmentILi128EEENS4_14SM90_TMA_STOREES22_S24_S24_EEEvvEEEEvNT_6ParamsE) ;  /* 0xffffff4402747950 */ /* 0x000fea0003c3ffff */
.L_x_163:
[----:B------:R-:W-:-:S00]  /*ba30*/  BRA `(.L_x_163) ;  /* 0xfffffffc00fc7947 */ /* 0x000fc0000383ffff */
[----:B------:R-:W-:-:S00]  /*ba40*/  NOP ;  /* 0x0000000000007918 */ /* 0x000fc00000000000 */
        /* <DEDUP_REMOVED lines=11> */
.L_x_164:


//--------------------- .nv.global.init           --------------------------
	.section	.nv.global.init,"aw",@progbits
.nv.global.init:
	.type		$str$27,@object
	.size		$str$27,($str$28 - $str$27)
$str$27:
        /*0000*/ 	.byte	0x28, 0x61, 0x64, 0x64, 0x72, 0x65, 0x73, 0x73, 0x20, 0x26, 0x20, 0x6d, 0x61, 0x73, 0x6b, 0x29
        /*0010*/ 	.byte	0x20, 0x3d, 0x3d, 0x20, 0x30, 0x00
	.type		$str$28,@object
	.size		$str$28,($str$26 - $str$28)
$str$28:
        /*0016*/ 	.byte	0x2f, 0x74, 0x6d, 0x70, 0x2f, 0x63, 0x75, 0x74, 0x6c, 0x61, 0x73, 0x73, 0x5f, 0x73, 0x77, 0x65
        /*0026*/ 	.byte	0x65, 0x70, 0x5f, 0x73, 0x72, 0x63, 0x2f, 0x69, 0x6e, 0x63, 0x6c, 0x75, 0x64, 0x65, 0x2f, 0x63
        /*0036*/ 	.byte	0x75, 0x74, 0x65, 0x2f, 0x70, 0x6f, 0x69, 0x6e, 0x74, 0x65, 0x72, 0x5f, 0x66, 0x6c, 0x61, 0x67
        /*0046*/ 	.byte	0x67, 0x65, 0x64, 0x2e, 0x68, 0x70, 0x70, 0x00
	.type		$str$26,@object
	.size		$str$26,($str$25 - $str$26)
$str$26:
        /*004e*/ 	.byte	0x2f, 0x74, 0x6d, 0x70, 0x2f, 0x63, 0x75, 0x74, 0x6c, 0x61, 0x73, 0x73, 0x5f, 0x73, 0x77, 0x65
        /*005e*/ 	.byte	0x65, 0x70, 0x5f, 0x73, 0x72, 0x63, 0x2f, 0x69, 0x6e, 0x63, 0x6c, 0x75, 0x64, 0x65, 0x2f, 0x63
        /*006e*/ 	.byte	0x75, 0x74, 0x65, 0x2f, 0x61, 0x74, 0x6f, 0x6d, 0x2f, 0x63, 0x6f, 0x70, 0x79, 0x5f, 0x74, 0x72
        /*007e*/ 	.byte	0x61, 0x69, 0x74, 0x73, 0x5f, 0x73, 0x6d, 0x31, 0x30, 0x30, 0x2e, 0x68, 0x70, 0x70, 0x00
	.type		$str$25,@object
	.size		$str$25,(__unnamed_1 - $str$25)
$str$25:
        /*008d*/ 	.byte	0x28, 0x28, 0x75, 0x69, 0x6e, 0x74, 0x33, 0x32, 0x5f, 0x74, 0x28, 0x74, 0x68, 0x72, 0x65, 0x61
        /*009d*/ 	.byte	0x64, 0x49, 0x64, 0x78, 0x2e, 0x78, 0x29, 0x20, 0x2f, 0x20, 0x33, 0x32, 0x29, 0x20, 0x25, 0x20
        /*00ad*/ 	.byte	0x34, 0x29, 0x20, 0x3d, 0x3d, 0x20, 0x28, 0x28, 0x28, 0x74, 0x6d, 0x65, 0x6d, 0x5f, 0x61, 0x64
        /*00bd*/ 	.byte	0x64, 0x72, 0x20, 0x3e, 0x3e, 0x20, 0x31, 0x36, 0x29, 0x20, 0x2f, 0x20, 0x33, 0x32, 0x29, 0x20
        /*00cd*/ 	.byte	0x25, 0x20, 0x34, 0x29, 0x00
	.type		__unnamed_1,@object
	.size		__unnamed_1,(__unnamed_2 - __unnamed_1)
__unnamed_1:
        /*00d2*/ 	.byte	0x61, 0x75, 0x74, 0x6f, 0x20, 0x63, 0x75, 0x74, 0x65, 0x3a, 0x3a, 0x61, 0x73, 0x5f, 0x70, 0x6f
        /* <DEDUP_REMOVED lines=24> */
        /*0262*/ 	.byte	0x43, 0x3c, 0x38, 0x31, 0x39, 0x32, 0x3e, 0x3e, 0x3e, 0x3e, 0x5d, 0x00
	.type		__unnamed_2,@object
	.size		__unnamed_2,(__unnamed_3 - __unnamed_2)
__unnamed_2:
        /* <DEDUP_REMOVED lines=26> */
	.type		__unnamed_3,@object
	.size		__unnamed_3,(.L_3 - __unnamed_3)
__unnamed_3:
        /* <DEDUP_REMOVED lines=42> */
        /*06aa*/ 	.byte	0x3e, 0x3e, 0x3e, 0x3e, 0x5d, 0x00
.L_3:


//--------------------- .nv.shared._ZN7cutlass13device_kernelINS_4gemm6kernel13GemmUniversalIN4cute5tupleIJiiiiEEENS1_10collective13CollectiveMmaINS1_35MainloopSm100TmaUmmaWarpSpecializedILi3ELi2ELi2ENS5_IJNS4_1CILi1EEESB_SB_EEEEENS5_IJNSA_ILi128EEENSA_ILi256EEESE_EEENS_12float_e4m3_tENS5_IJlSB_lEEESH_SI_NS4_8TiledMMAINS4_8MMA_AtomIJNS4_10MMA_TraitsINS4_19SM100_MMA_F8F6F4_SSEJSH_SH_fSE_SF_NS4_17integral_constantINS4_4UMMA5MajorELSP_0EEESQ_NSN_INSO_7ScaleInELSR_0EEESS_EEEEEENS4_6LayoutISC_NS5_IJNSA_ILi0EEESW_SW_EEEEENS5_IJNS4_10UnderscoreESZ_SZ_EEEEENS4_13SM90_TMA_LOADENS4_14ComposedLayoutINS4_7SwizzleILi3ELi4ELi3EEENS4_18smem_ptr_flag_bitsILi8EEENSV_INS5_IJNSA_ILi8EEESE_EEENS5_IJSE_SB_EEEEEEEvNS4_8identityES12_S1C_vS1D_EENS_8epilogue10collective18CollectiveEpilogueINS1F_23Sm100TmaWarpSpecializedILi4ELi2ELi64ELb0ELb0EEEJSG_NS5_IJNSV_ISE_SB_EENSV_INSA_ILi64EEESB_EEEEESH_SI_SH_SI_NS1F_6fusion15FusionCallbacksIS1J_NS1O_17LinearCombinationISH_fSH_fLNS_15FloatRoundStyleE2EEESG_S1N_JEEENS4_5SM1004TMEM4LOAD26SM100_TMEM_LOAD_32dp32b64xES12_NS13_INS14_ILi2ELi4ELi3EEES17_NSV_INS5_IJS18_S1L_EEENS5_IJS1L_SB_EEEEEEENS4_39AutoVectorizingCopyWithAssumedAlignmentILi128EEENS4_14SM90_TMA_STOREES22_S24_S24_EEEvvEEEEvNT_6ParamsE --------------------------
	.section	.nv.shared._ZN7cutlass13device_kernelINS_4gemm6kernel13GemmUniversalIN4cute5tupleIJiiiiEEENS1_10collective13CollectiveMmaINS1_35MainloopSm100TmaUmmaWarpSpecializedILi3ELi2ELi2ENS5_IJNS4_1CILi1EEESB_SB_EEEEENS5_IJNSA_ILi128EEENSA_ILi256EEESE_EEENS_12float_e4m3_tENS5_IJlSB_lEEESH_SI_NS4_8TiledMMAINS4_8MMA_AtomIJNS4_10MMA_TraitsINS4_19SM100_MMA_F8F6F4_SSEJSH_SH_fSE_SF_NS4_17integral_constantINS4_4UMMA5MajorELSP_0EEESQ_NSN_INSO_7ScaleInELSR_0EEESS_EEEEEENS4_6LayoutISC_NS5_IJNSA_ILi0EEESW_SW_EEEEENS5_IJNS4_10UnderscoreESZ_SZ_EEEEENS4_13SM90_TMA_LOADENS4_14ComposedLayoutINS4_7SwizzleILi3ELi4ELi3EEENS4_18smem_ptr_flag_bitsILi8EEENSV_INS5_IJNSA_ILi8EEESE_EEENS5_IJSE_SB_EEEEEEEvNS4_8identityES12_S1C_vS1D_EENS_8epilogue10collective18CollectiveEpilogueINS1F_23Sm100TmaWarpSpecializedILi4ELi2ELi64ELb0ELb0EEEJSG_NS5_IJNSV_ISE_SB_EENSV_INSA_ILi64EEESB_EEEEESH_SI_SH_SI_NS1F_6fusion15FusionCallbacksIS1J_NS1O_17LinearCombinationISH_fSH_fLNS_15FloatRoundStyleE2EEESG_S1N_JEEENS4_5SM1004TMEM4LOAD26SM100_TMEM_LOAD_32dp32b64xES12_NS13_INS14_ILi2ELi4ELi3EEES17_NSV_INS5_IJS18_S1L_EEENS5_IJS1L_SB_EEEEEEENS4_39AutoVectorizingCopyWithAssumedAlignmentILi128EEENS4_14SM90_TMA_STOREES22_S24_S24_EEEvvEEEEvNT_6ParamsE,"aw",@nobits
	.sectionflags	@""
	.align	16
	.zero		1024


//--------------------- .nv.shared.reserved.0     --------------------------
	.section	.nv.shared.reserved.0,"aw",@nobits
	.weak		__nv_reservedSMEM_offset_0_alias
	.size		__nv_reservedSMEM_offset_0_alias, 0, 64
	.other		__nv_reservedSMEM_offset_0_alias,@"STO_CUDA_RESERVED_SHARED STV_DEFAULT"
__nv_reservedSMEM_offset_0_alias:
	.zero		0
.nv.shared.reserved.0:
	.zero		64
	.weak		__nv_reservedSMEM_tcgen05_partition
	.type		__nv_reservedSMEM_tcgen05_partition,@object
	.size		__nv_reservedSMEM_tcgen05_partition,(.L_0 - __nv_reservedSMEM_tcgen05_partition)
__nv_reservedSMEM_tcgen05_partition:
	.zero		32
.L_0:


//--------------------- .nv.global                --------------------------
	.section	.nv.global,"aw",@nobits
.nv.global:
	.type		_ZN40_INTERNAL_d2601b33_4_k_cu_0554f078_264794cute1_E,@object
	.size		_ZN40_INTERNAL_d2601b33_4_k_cu_0554f078_264794cute1_E,(_ZN40_INTERNAL_d2601b33_4_k_cu_0554f078_264794cuda3std3__45__cpo6cbeginE - _ZN40_INTERNAL_d2601b33_4_k_cu_0554f078_264794cute1_E)
_ZN40_INTERNAL_d2601b33_4_k_cu_0554f078_264794cute1_E:
	.zero		1
	.type		_ZN40_INTERNAL_d2601b33_4_k_cu_0554f078_264794cuda3std3__45__cpo6cbeginE,@object
	.size		_ZN40_INTERNAL_d2601b33_4_k_cu_0554f078_264794cuda3std3__45__cpo6cbeginE,(_ZN40_INTERNAL_d2601b33_4_k_cu_0554f078_264794cuda3std3__48in_placeE - _ZN40_INTERNAL_d2601b33_4_k_cu_0554f078_264794cuda3std3__45__cpo6cbeginE)
_ZN40_INTERNAL_d2601b33_4_k_cu_0554f078_264794cuda3std3__45__cpo6cbeginE:
	.zero		1
	.type		_ZN40_INTERNAL_d2601b33_4_k_cu_0554f078_264794cuda3std3__48in_placeE,@object
	.size		_ZN40_INTERNAL_d2601b33_4_k_cu_0554f078_264794cuda3std3__48in_placeE,(_ZN40_INTERNAL_d2601b33_4_k_cu_0554f078_264794cuda3std6ranges3__45__cpo9iter_moveE - _ZN40_INTERNAL_d2601b33_4_k_cu_0554f078_264794cuda3std3__48in_placeE)
_ZN40_INTERNAL_d2601b33_4_k_cu_0554f078_264794cuda3std3__48in_placeE:
	.zero		1
	.type		_ZN40_INTERNAL_d2601b33_4_k_cu_0554f078_264794cuda3std6ranges3__45__cpo9iter_moveE,@object
	.size		_ZN40_INTERNAL_d2601b33_4_k_cu_0554f078_264794cuda3std6ranges3__45__cpo9iter_moveE,(_ZN40_INTERNAL_d2601b33_4_k_cu_0554f078_264794cuda3std3__45__cpo5beginE - _ZN40_INTERNAL_d2601b33_4_k_cu_0554f078_264794cuda3std6ranges3__45__cpo9iter_moveE)
_ZN40_INTERNAL_d2601b33_4_k_cu_0554f078_264794cuda3std6ranges3__45__cpo9iter_moveE:
	.zero		1
	.type		_ZN40_INTERNAL_d2601b33_4_k_cu_0554f078_264794cuda3std3__45__cpo5beginE,@object
	.size		_ZN40_INTERNAL_d2601b33_4_k_cu_0554f078_264794cuda3std3__45__cpo5beginE,(_ZN40_INTERNAL_d2601b33_4_k_cu_0554f078_264794cuda3std3__442_GLOBAL__N__d2601b33_4_k_cu_0554f078_264796ignoreE - _ZN40_INTERNAL_d2601b33_4_k_cu_0554f078_264794cuda3std3__45__cpo5beginE)
_ZN40_INTERNAL_d2601b33_4_k_cu_0554f078_264794cuda3std3__45__cpo5beginE:
	.zero		1
	.type		_ZN40_INTERNAL_d2601b33_4_k_cu_0554f078_264794cuda3std3__442_GLOBAL__N__d2601b33_4_k_cu_0554f078_264796ignoreE,@object
	.size		_ZN40_INTERNAL_d2601b33_4_k_cu_0554f078_264794cuda3std3__442_GLOBAL__N__d2601b33_4_k_cu_0554f078_264796ignoreE,(_ZN40_INTERNAL_d2601b33_4_k_cu_0554f078_264794cute7productE - _ZN40_INTERNAL_d2601b33_4_k_cu_0554f078_264794cuda3std3__442_GLOBAL__N__d2601b33_4_k_cu_0554f078_264796ignoreE)
_ZN40_INTERNAL_d2601b33_4_k_cu_0554f078_264794cuda3std3__442_GLOBAL__N__d2601b33_4_k_cu_0554f078_264796ignoreE:
	.zero		1
	.type		_ZN40_INTERNAL_d2601b33_4_k_cu_0554f078_264794cute7productE,@object
	.size		_ZN40_INTERNAL_d2601b33_4_k_cu_0554f078_264794cute7productE,(_ZN40_INTERNAL_d2601b33_4_k_cu_0554f078_264794cuda3std3__45__cpo3endE - _ZN40_INTERNAL_d2601b33_4_k_cu_0554f078_264794cute7productE)
_ZN40_INTERNAL_d2601b33_4_k_cu_0554f078_264794cute7productE:
	.zero		1
	.type		_ZN40_INTERNAL_d2601b33_4_k_cu_0554f078_264794cuda3std3__45__cpo3endE,@object
	.size		_ZN40_INTERNAL_d2601b33_4_k_cu_0554f078_264794cuda3std3__45__cpo3endE,(_ZN40_INTERNAL_d2601b33_4_k_cu_0554f078_264794cuda3std3__419piecewise_constructE - _ZN40_INTERNAL_d2601b33_4_k_cu_0554f078_264794cuda3std3__45__cpo3endE)
_ZN40_INTERNAL_d2601b33_4_k_cu_0554f078_264794cuda3std3__45__cpo3endE:
	.zero		1
	.type		_ZN40_INTERNAL_d2601b33_4_k_cu_0554f078_264794cuda3std3__419piecewise_constructE,@object
	.size		_ZN40_INTERNAL_d2601b33_4_k_cu_0554f078_264794cuda3std3__419piecewise_constructE,(_ZN40_INTERNAL_d2601b33_4_k_cu_0554f078_264794cuda3std3__45__cpo4cendE - _ZN40_INTERNAL_d2601b33_4_k_cu_0554f078_264794cuda3std3__419piecewise_constructE)
_ZN40_INTERNAL_d2601b33_4_k_cu_0554f078_264794cuda3std3__419piecewise_constructE:
	.zero		1
	.type		_ZN40_INTERNAL_d2601b33_4_k_cu_0554f078_264794cuda3std3__45__cpo4cendE,@object
	.size		_ZN40_INTERNAL_d2601b33_4_k_cu_0554f078_264794cuda3std3__45__cpo4cendE,(_ZN40_INTERNAL_d2601b33_4_k_cu_0554f078_264794cuda3std6ranges3__45__cpo4swapE - _ZN40_INTERNAL_d2601b33_4_k_cu_0554f078_264794cuda3std3__45__cpo4cendE)
_ZN40_INTERNAL_d2601b33_4_k_cu_0554f078_264794cuda3std3__45__cpo4cendE:
	.zero		1
	.type		_ZN40_INTERNAL_d2601b33_4_k_cu_0554f078_264794cuda3std6ranges3__45__cpo4swapE,@object
	.size		_ZN40_INTERNAL_d2601b33_4_k_cu_0554f078_264794cuda3std6ranges3__45__cpo4swapE,(.L_11 - _ZN40_INTERNAL_d2601b33_4_k_cu_0554f078_264794cuda3std6ranges3__45__cpo4swapE)
_ZN40_INTERNAL_d2601b33_4_k_cu_0554f078_264794cuda3std6ranges3__45__cpo4swapE:
	.zero		1
.L_11:


//--------------------- .nv.constant0._ZN7cutlass13device_kernelINS_4gemm6kernel13GemmUniversalIN4cute5tupleIJiiiiEEENS1_10collective13CollectiveMmaINS1_35MainloopSm100TmaUmmaWarpSpecializedILi3ELi2ELi2ENS5_IJNS4_1CILi1EEESB_SB_EEEEENS5_IJNSA_ILi128EEENSA_ILi256EEESE_EEENS_12float_e4m3_tENS5_IJlSB_lEEESH_SI_NS4_8TiledMMAINS4_8MMA_AtomIJNS4_10MMA_TraitsINS4_19SM100_MMA_F8F6F4_SSEJSH_SH_fSE_SF_NS4_17integral_constantINS4_4UMMA5MajorELSP_0EEESQ_NSN_INSO_7ScaleInELSR_0EEESS_EEEEEENS4_6LayoutISC_NS5_IJNSA_ILi0EEESW_SW_EEEEENS5_IJNS4_10UnderscoreESZ_SZ_EEEEENS4_13SM90_TMA_LOADENS4_14ComposedLayoutINS4_7SwizzleILi3ELi4ELi3EEENS4_18smem_ptr_flag_bitsILi8EEENSV_INS5_IJNSA_ILi8EEESE_EEENS5_IJSE_SB_EEEEEEEvNS4_8identityES12_S1C_vS1D_EENS_8epilogue10collective18CollectiveEpilogueINS1F_23Sm100TmaWarpSpecializedILi4ELi2ELi64ELb0ELb0EEEJSG_NS5_IJNSV_ISE_SB_EENSV_INSA_ILi64EEESB_EEEEESH_SI_SH_SI_NS1F_6fusion15FusionCallbacksIS1J_NS1O_17LinearCombinationISH_fSH_fLNS_15FloatRoundStyleE2EEESG_S1N_JEEENS4_5SM1004TMEM4LOAD26SM100_TMEM_LOAD_32dp32b64xES12_NS13_INS14_ILi2ELi4ELi3EEES17_NSV_INS5_IJS18_S1L_EEENS5_IJS1L_SB_EEEEEEENS4_39AutoVectorizingCopyWithAssumedAlignmentILi128EEENS4_14SM90_TMA_STOREES22_S24_S24_EEEvvEEEEvNT_6ParamsE --------------------------
	.section	.nv.constant0._ZN7cutlass13device_kernelINS_4gemm6kernel13GemmUniversalIN4cute5tupleIJiiiiEEENS1_10collective13CollectiveMmaINS1_35MainloopSm100TmaUmmaWarpSpecializedILi3ELi2ELi2ENS5_IJNS4_1CILi1EEESB_SB_EEEEENS5_IJNSA_ILi128EEENSA_ILi256EEESE_EEENS_12float_e4m3_tENS5_IJlSB_lEEESH_SI_NS4_8TiledMMAINS4_8MMA_AtomIJNS4_10MMA_TraitsINS4_19SM100_MMA_F8F6F4_SSEJSH_SH_fSE_SF_NS4_17integral_constantINS4_4UMMA5MajorELSP_0EEESQ_NSN_INSO_7ScaleInELSR_0EEESS_EEEEEENS4_6LayoutISC_NS5_IJNSA_ILi0EEESW_SW_EEEEENS5_IJNS4_10UnderscoreESZ_SZ_EEEEENS4_13SM90_TMA_LOADENS4_14ComposedLayoutINS4_7SwizzleILi3ELi4ELi3EEENS4_18smem_ptr_flag_bitsILi8EEENSV_INS5_IJNSA_ILi8EEESE_EEENS5_IJSE_SB_EEEEEEEvNS4_8identityES12_S1C_vS1D_EENS_8epilogue10collective18CollectiveEpilogueINS1F_23Sm100TmaWarpSpecializedILi4ELi2ELi64ELb0ELb0EEEJSG_NS5_IJNSV_ISE_SB_EENSV_INSA_ILi64EEESB_EEEEESH_SI_SH_SI_NS1F_6fusion15FusionCallbacksIS1J_NS1O_17LinearCombinationISH_fSH_fLNS_15FloatRoundStyleE2EEESG_S1N_JEEENS4_5SM1004TMEM4LOAD26SM100_TMEM_LOAD_32dp32b64xES12_NS13_INS14_ILi2ELi4ELi3EEES17_NSV_INS5_IJS18_S1L_EEENS5_IJS1L_SB_EEEEEEENS4_39AutoVectorizingCopyWithAssumedAlignmentILi128EEENS4_14SM90_TMA_STOREES22_S24_S24_EEEvvEEEEvNT_6ParamsE,"a",@progbits
	.sectionflags	@""
	.align	4
.nv.constant0._ZN7cutlass13device_kernelINS_4gemm6kernel13GemmUniversalIN4cute5tupleIJiiiiEEENS1_10collective13CollectiveMmaINS1_35MainloopSm100TmaUmmaWarpSpecializedILi3ELi2ELi2ENS5_IJNS4_1CILi1EEESB_SB_EEEEENS5_IJNSA_ILi128EEENSA_ILi256EEESE_EEENS_12float_e4m3_tENS5_IJlSB_lEEESH_SI_NS4_8TiledMMAINS4_8MMA_AtomIJNS4_10MMA_TraitsINS4_19SM100_MMA_F8F6F4_SSEJSH_SH_fSE_SF_NS4_17integral_constantINS4_4UMMA5MajorELSP_0EEESQ_NSN_INSO_7ScaleInELSR_0EEESS_EEEEEENS4_6LayoutISC_NS5_IJNSA_ILi0EEESW_SW_EEEEENS5_IJNS4_10UnderscoreESZ_SZ_EEEEENS4_13SM90_TMA_LOADENS4_14ComposedLayoutINS4_7SwizzleILi3ELi4ELi3EEENS4_18smem_ptr_flag_bitsILi8EEENSV_INS5_IJNSA_ILi8EEESE_EEENS5_IJSE_SB_EEEEEEEvNS4_8identityES12_S1C_vS1D_EENS_8epilogue10collective18CollectiveEpilogueINS1F_23Sm100TmaWarpSpecializedILi4ELi2ELi64ELb0ELb0EEEJSG_NS5_IJNSV_ISE_SB_EENSV_INSA_ILi64EEESB_EEEEESH_SI_SH_SI_NS1F_6fusion15FusionCallbacksIS1J_NS1O_17LinearCombinationISH_fSH_fLNS_15FloatRoundStyleE2EEESG_S1N_JEEENS4_5SM1004TMEM4LOAD26SM100_TMEM_LOAD_32dp32b64xES12_NS13_INS14_ILi2ELi4ELi3EEES17_NSV_INS5_IJS18_S1L_EEENS5_IJS1L_SB_EEEEEEENS4_39AutoVectorizingCopyWithAssumedAlignmentILi128EEENS4_14SM90_TMA_STOREES22_S24_S24_EEEvvEEEEvNT_6ParamsE:
	.zero		2944


//--------------------- SYMBOLS --------------------------

	.type		.nv.reservedSmem.offset0,@object
	.size		.nv.reservedSmem.offset0,0x4
	.type		.nv.reservedSmem.cap,@object
	.size		.nv.reservedSmem.cap,0x4
	.type		__assertfail,@function
